//
// Generated by NVIDIA NVVM Compiler
//
// Compiler Build ID: CL-36424714
// Cuda compilation tools, release 13.0, V13.0.88
// Based on NVVM 20.0.0
//

.version 9.0
.target sm_100
.address_size 64

	// .globl	_Z10PrintBatchPPvPmPcm
.extern .func  (.param .b32 func_retval0) vprintf
(
	.param .b64 vprintf_param_0,
	.param .b64 vprintf_param_1
)
;
.global .align 1 .b8 $str[62] = {45, 45, 45, 45, 45, 45, 45, 45, 45, 45, 45, 45, 45, 45, 45, 45, 45, 45, 45, 45, 45, 45, 45, 45, 45, 32, 66, 65, 84, 67, 72, 32, 45, 45, 45, 45, 45, 45, 45, 45, 45, 45, 45, 45, 45, 45, 45, 45, 45, 45, 45, 45, 45, 45, 45, 45, 45, 45, 45, 45, 10};
.global .align 1 .b8 $str$1[17] = {110, 117, 109, 95, 99, 104, 117, 110, 107, 115, 58, 32, 37, 108, 105, 10};
.global .align 1 .b8 $str$2[14] = {99, 104, 117, 110, 107, 95, 115, 105, 122, 101, 115, 58, 10};
.global .align 1 .b8 $str$3[5] = {37, 108, 105, 32};
.global .align 1 .b8 $str$4[2] = {10};
.global .align 1 .b8 $str$5[17] = {116, 111, 116, 97, 108, 95, 115, 105, 122, 101, 58, 32, 37, 108, 105, 10};
.global .align 1 .b8 $str$6[7] = {100, 97, 116, 97, 58, 10};
.global .align 1 .b8 $str$7[4] = {37, 99, 32};
.global .align 1 .b8 $str$8[17] = {99, 104, 117, 110, 107, 95, 112, 111, 105, 110, 116, 101, 114, 115, 58, 10};
.global .align 1 .b8 $str$9[14] = {9, 99, 104, 117, 110, 107, 32, 37, 100, 58, 10, 9, 9};

.visible .entry _Z10PrintBatchPPvPmPcm(
	.param .u64 .ptr .align 1 _Z10PrintBatchPPvPmPcm_param_0,
	.param .u64 .ptr .align 1 _Z10PrintBatchPPvPmPcm_param_1,
	.param .u64 .ptr .align 1 _Z10PrintBatchPPvPmPcm_param_2,
	.param .u64 _Z10PrintBatchPPvPmPcm_param_3
)
{
	.local .align 8 .b8 	__local_depot0[8];
	.reg .b64 	%SP;
	.reg .b64 	%SPL;
	.reg .pred 	%p<23>;
	.reg .b32 	%r<171>;
	.reg .b64 	%rd<315>;

	mov.u64 	%SPL, __local_depot0;
	cvta.local.u64 	%SP, %SPL;
	ld.param.u64 	%rd63, [_Z10PrintBatchPPvPmPcm_param_1];
	ld.param.u64 	%rd64, [_Z10PrintBatchPPvPmPcm_param_2];
	ld.param.u64 	%rd61, [_Z10PrintBatchPPvPmPcm_param_3];
	cvta.to.global.u64 	%rd1, %rd64;
	cvta.to.global.u64 	%rd2, %rd63;
	add.u64 	%rd65, %SP, 0;
	add.u64 	%rd3, %SPL, 0;
	mov.u64 	%rd66, $str;
	cvta.global.u64 	%rd67, %rd66;
	{ // callseq 0, 0
	.param .b64 param0;
	st.param.b64 	[param0], %rd67;
	.param .b64 param1;
	st.param.b64 	[param1], 0;
	.param .b32 retval0;
	call.uni (retval0), 
	vprintf, 
	(
	param0, 
	param1
	);
	ld.param.b32 	%r1, [retval0];
	} // callseq 0
	st.local.u64 	[%rd3], %rd61;
	mov.u64 	%rd68, $str$1;
	cvta.global.u64 	%rd69, %rd68;
	{ // callseq 1, 0
	.param .b64 param0;
	st.param.b64 	[param0], %rd69;
	.param .b64 param1;
	st.param.b64 	[param1], %rd65;
	.param .b32 retval0;
	call.uni (retval0), 
	vprintf, 
	(
	param0, 
	param1
	);
	ld.param.b32 	%r3, [retval0];
	} // callseq 1
	mov.u64 	%rd70, $str$2;
	cvta.global.u64 	%rd71, %rd70;
	{ // callseq 2, 0
	.param .b64 param0;
	st.param.b64 	[param0], %rd71;
	.param .b64 param1;
	st.param.b64 	[param1], 0;
	.param .b32 retval0;
	call.uni (retval0), 
	vprintf, 
	(
	param0, 
	param1
	);
	ld.param.b32 	%r5, [retval0];
	} // callseq 2
	setp.eq.s64 	%p1, %rd61, 0;
	mov.b64 	%rd305, 0;
	@%p1 bra 	$L__BB0_13;
	and.b64  	%rd4, %rd61, 15;
	setp.lt.u64 	%p2, %rd61, 16;
	mov.b64 	%rd297, 0;
	mov.u64 	%rd305, %rd297;
	@%p2 bra 	$L__BB0_4;
	and.b64  	%rd297, %rd61, -16;
	add.s64 	%rd290, %rd2, 64;
	mov.b64 	%rd305, 0;
	mov.u64 	%rd291, %rd297;
$L__BB0_3:
	.pragma "nounroll";
	ld.global.u64 	%rd75, [%rd290+-64];
	st.local.u64 	[%rd3], %rd75;
	mov.u64 	%rd76, $str$3;
	cvta.global.u64 	%rd77, %rd76;
	add.u64 	%rd78, %SP, 0;
	{ // callseq 3, 0
	.param .b64 param0;
	st.param.b64 	[param0], %rd77;
	.param .b64 param1;
	st.param.b64 	[param1], %rd78;
	.param .b32 retval0;
	call.uni (retval0), 
	vprintf, 
	(
	param0, 
	param1
	);
	ld.param.b32 	%r7, [retval0];
	} // callseq 3
	ld.global.u64 	%rd79, [%rd290+-64];
	add.s64 	%rd80, %rd79, %rd305;
	ld.global.u64 	%rd81, [%rd290+-56];
	st.local.u64 	[%rd3], %rd81;
	{ // callseq 4, 0
	.param .b64 param0;
	st.param.b64 	[param0], %rd77;
	.param .b64 param1;
	st.param.b64 	[param1], %rd78;
	.param .b32 retval0;
	call.uni (retval0), 
	vprintf, 
	(
	param0, 
	param1
	);
	ld.param.b32 	%r9, [retval0];
	} // callseq 4
	ld.global.u64 	%rd82, [%rd290+-56];
	add.s64 	%rd83, %rd82, %rd80;
	ld.global.u64 	%rd84, [%rd290+-48];
	st.local.u64 	[%rd3], %rd84;
	{ // callseq 5, 0
	.param .b64 param0;
	st.param.b64 	[param0], %rd77;
	.param .b64 param1;
	st.param.b64 	[param1], %rd78;
	.param .b32 retval0;
	call.uni (retval0), 
	vprintf, 
	(
	param0, 
	param1
	);
	ld.param.b32 	%r11, [retval0];
	} // callseq 5
	ld.global.u64 	%rd85, [%rd290+-48];
	add.s64 	%rd86, %rd85, %rd83;
	ld.global.u64 	%rd87, [%rd290+-40];
	st.local.u64 	[%rd3], %rd87;
	{ // callseq 6, 0
	.param .b64 param0;
	st.param.b64 	[param0], %rd77;
	.param .b64 param1;
	st.param.b64 	[param1], %rd78;
	.param .b32 retval0;
	call.uni (retval0), 
	vprintf, 
	(
	param0, 
	param1
	);
	ld.param.b32 	%r13, [retval0];
	} // callseq 6
	ld.global.u64 	%rd88, [%rd290+-40];
	add.s64 	%rd89, %rd88, %rd86;
	ld.global.u64 	%rd90, [%rd290+-32];
	st.local.u64 	[%rd3], %rd90;
	{ // callseq 7, 0
	.param .b64 param0;
	st.param.b64 	[param0], %rd77;
	.param .b64 param1;
	st.param.b64 	[param1], %rd78;
	.param .b32 retval0;
	call.uni (retval0), 
	vprintf, 
	(
	param0, 
	param1
	);
	ld.param.b32 	%r15, [retval0];
	} // callseq 7
	ld.global.u64 	%rd91, [%rd290+-32];
	add.s64 	%rd92, %rd91, %rd89;
	ld.global.u64 	%rd93, [%rd290+-24];
	st.local.u64 	[%rd3], %rd93;
	{ // callseq 8, 0
	.param .b64 param0;
	st.param.b64 	[param0], %rd77;
	.param .b64 param1;
	st.param.b64 	[param1], %rd78;
	.param .b32 retval0;
	call.uni (retval0), 
	vprintf, 
	(
	param0, 
	param1
	);
	ld.param.b32 	%r17, [retval0];
	} // callseq 8
	ld.global.u64 	%rd94, [%rd290+-24];
	add.s64 	%rd95, %rd94, %rd92;
	ld.global.u64 	%rd96, [%rd290+-16];
	st.local.u64 	[%rd3], %rd96;
	{ // callseq 9, 0
	.param .b64 param0;
	st.param.b64 	[param0], %rd77;
	.param .b64 param1;
	st.param.b64 	[param1], %rd78;
	.param .b32 retval0;
	call.uni (retval0), 
	vprintf, 
	(
	param0, 
	param1
	);
	ld.param.b32 	%r19, [retval0];
	} // callseq 9
	ld.global.u64 	%rd97, [%rd290+-16];
	add.s64 	%rd98, %rd97, %rd95;
	ld.global.u64 	%rd99, [%rd290+-8];
	st.local.u64 	[%rd3], %rd99;
	{ // callseq 10, 0
	.param .b64 param0;
	st.param.b64 	[param0], %rd77;
	.param .b64 param1;
	st.param.b64 	[param1], %rd78;
	.param .b32 retval0;
	call.uni (retval0), 
	vprintf, 
	(
	param0, 
	param1
	);
	ld.param.b32 	%r21, [retval0];
	} // callseq 10
	ld.global.u64 	%rd100, [%rd290+-8];
	add.s64 	%rd101, %rd100, %rd98;
	ld.global.u64 	%rd102, [%rd290];
	st.local.u64 	[%rd3], %rd102;
	{ // callseq 11, 0
	.param .b64 param0;
	st.param.b64 	[param0], %rd77;
	.param .b64 param1;
	st.param.b64 	[param1], %rd78;
	.param .b32 retval0;
	call.uni (retval0), 
	vprintf, 
	(
	param0, 
	param1
	);
	ld.param.b32 	%r23, [retval0];
	} // callseq 11
	ld.global.u64 	%rd103, [%rd290];
	add.s64 	%rd104, %rd103, %rd101;
	ld.global.u64 	%rd105, [%rd290+8];
	st.local.u64 	[%rd3], %rd105;
	{ // callseq 12, 0
	.param .b64 param0;
	st.param.b64 	[param0], %rd77;
	.param .b64 param1;
	st.param.b64 	[param1], %rd78;
	.param .b32 retval0;
	call.uni (retval0), 
	vprintf, 
	(
	param0, 
	param1
	);
	ld.param.b32 	%r25, [retval0];
	} // callseq 12
	ld.global.u64 	%rd106, [%rd290+8];
	add.s64 	%rd107, %rd106, %rd104;
	ld.global.u64 	%rd108, [%rd290+16];
	st.local.u64 	[%rd3], %rd108;
	{ // callseq 13, 0
	.param .b64 param0;
	st.param.b64 	[param0], %rd77;
	.param .b64 param1;
	st.param.b64 	[param1], %rd78;
	.param .b32 retval0;
	call.uni (retval0), 
	vprintf, 
	(
	param0, 
	param1
	);
	ld.param.b32 	%r27, [retval0];
	} // callseq 13
	ld.global.u64 	%rd109, [%rd290+16];
	add.s64 	%rd110, %rd109, %rd107;
	ld.global.u64 	%rd111, [%rd290+24];
	st.local.u64 	[%rd3], %rd111;
	{ // callseq 14, 0
	.param .b64 param0;
	st.param.b64 	[param0], %rd77;
	.param .b64 param1;
	st.param.b64 	[param1], %rd78;
	.param .b32 retval0;
	call.uni (retval0), 
	vprintf, 
	(
	param0, 
	param1
	);
	ld.param.b32 	%r29, [retval0];
	} // callseq 14
	ld.global.u64 	%rd112, [%rd290+24];
	add.s64 	%rd113, %rd112, %rd110;
	ld.global.u64 	%rd114, [%rd290+32];
	st.local.u64 	[%rd3], %rd114;
	{ // callseq 15, 0
	.param .b64 param0;
	st.param.b64 	[param0], %rd77;
	.param .b64 param1;
	st.param.b64 	[param1], %rd78;
	.param .b32 retval0;
	call.uni (retval0), 
	vprintf, 
	(
	param0, 
	param1
	);
	ld.param.b32 	%r31, [retval0];
	} // callseq 15
	ld.global.u64 	%rd115, [%rd290+32];
	add.s64 	%rd116, %rd115, %rd113;
	ld.global.u64 	%rd117, [%rd290+40];
	st.local.u64 	[%rd3], %rd117;
	{ // callseq 16, 0
	.param .b64 param0;
	st.param.b64 	[param0], %rd77;
	.param .b64 param1;
	st.param.b64 	[param1], %rd78;
	.param .b32 retval0;
	call.uni (retval0), 
	vprintf, 
	(
	param0, 
	param1
	);
	ld.param.b32 	%r33, [retval0];
	} // callseq 16
	ld.global.u64 	%rd118, [%rd290+40];
	add.s64 	%rd119, %rd118, %rd116;
	ld.global.u64 	%rd120, [%rd290+48];
	st.local.u64 	[%rd3], %rd120;
	{ // callseq 17, 0
	.param .b64 param0;
	st.param.b64 	[param0], %rd77;
	.param .b64 param1;
	st.param.b64 	[param1], %rd78;
	.param .b32 retval0;
	call.uni (retval0), 
	vprintf, 
	(
	param0, 
	param1
	);
	ld.param.b32 	%r35, [retval0];
	} // callseq 17
	ld.global.u64 	%rd121, [%rd290+48];
	add.s64 	%rd122, %rd121, %rd119;
	ld.global.u64 	%rd123, [%rd290+56];
	st.local.u64 	[%rd3], %rd123;
	{ // callseq 18, 0
	.param .b64 param0;
	st.param.b64 	[param0], %rd77;
	.param .b64 param1;
	st.param.b64 	[param1], %rd78;
	.param .b32 retval0;
	call.uni (retval0), 
	vprintf, 
	(
	param0, 
	param1
	);
	ld.param.b32 	%r37, [retval0];
	} // callseq 18
	ld.global.u64 	%rd124, [%rd290+56];
	add.s64 	%rd305, %rd124, %rd122;
	add.s64 	%rd291, %rd291, -16;
	add.s64 	%rd290, %rd290, 128;
	setp.ne.s64 	%p3, %rd291, 0;
	@%p3 bra 	$L__BB0_3;
$L__BB0_4:
	setp.eq.s64 	%p4, %rd4, 0;
	@%p4 bra 	$L__BB0_13;
	and.b64  	%rd16, %rd61, 7;
	setp.lt.u64 	%p5, %rd4, 8;
	@%p5 bra 	$L__BB0_7;
	shl.b64 	%rd126, %rd297, 3;
	add.s64 	%rd127, %rd2, %rd126;
	ld.global.u64 	%rd128, [%rd127];
	st.local.u64 	[%rd3], %rd128;
	mov.u64 	%rd129, $str$3;
	cvta.global.u64 	%rd130, %rd129;
	add.u64 	%rd131, %SP, 0;
	{ // callseq 19, 0
	.param .b64 param0;
	st.param.b64 	[param0], %rd130;
	.param .b64 param1;
	st.param.b64 	[param1], %rd131;
	.param .b32 retval0;
	call.uni (retval0), 
	vprintf, 
	(
	param0, 
	param1
	);
	ld.param.b32 	%r39, [retval0];
	} // callseq 19
	ld.global.u64 	%rd132, [%rd127];
	add.s64 	%rd133, %rd132, %rd305;
	add.s64 	%rd134, %rd126, 8;
	and.b64  	%rd135, %rd134, 34359738360;
	add.s64 	%rd136, %rd2, %rd135;
	ld.global.u64 	%rd137, [%rd136];
	st.local.u64 	[%rd3], %rd137;
	{ // callseq 20, 0
	.param .b64 param0;
	st.param.b64 	[param0], %rd130;
	.param .b64 param1;
	st.param.b64 	[param1], %rd131;
	.param .b32 retval0;
	call.uni (retval0), 
	vprintf, 
	(
	param0, 
	param1
	);
	ld.param.b32 	%r41, [retval0];
	} // callseq 20
	ld.global.u64 	%rd138, [%rd136];
	add.s64 	%rd139, %rd138, %rd133;
	add.s64 	%rd140, %rd126, 16;
	and.b64  	%rd141, %rd140, 34359738360;
	add.s64 	%rd142, %rd2, %rd141;
	ld.global.u64 	%rd143, [%rd142];
	st.local.u64 	[%rd3], %rd143;
	{ // callseq 21, 0
	.param .b64 param0;
	st.param.b64 	[param0], %rd130;
	.param .b64 param1;
	st.param.b64 	[param1], %rd131;
	.param .b32 retval0;
	call.uni (retval0), 
	vprintf, 
	(
	param0, 
	param1
	);
	ld.param.b32 	%r43, [retval0];
	} // callseq 21
	ld.global.u64 	%rd144, [%rd142];
	add.s64 	%rd145, %rd144, %rd139;
	add.s64 	%rd146, %rd126, 24;
	and.b64  	%rd147, %rd146, 34359738360;
	add.s64 	%rd148, %rd2, %rd147;
	ld.global.u64 	%rd149, [%rd148];
	st.local.u64 	[%rd3], %rd149;
	{ // callseq 22, 0
	.param .b64 param0;
	st.param.b64 	[param0], %rd130;
	.param .b64 param1;
	st.param.b64 	[param1], %rd131;
	.param .b32 retval0;
	call.uni (retval0), 
	vprintf, 
	(
	param0, 
	param1
	);
	ld.param.b32 	%r45, [retval0];
	} // callseq 22
	ld.global.u64 	%rd150, [%rd148];
	add.s64 	%rd151, %rd150, %rd145;
	add.s64 	%rd152, %rd126, 32;
	and.b64  	%rd153, %rd152, 34359738360;
	add.s64 	%rd154, %rd2, %rd153;
	ld.global.u64 	%rd155, [%rd154];
	st.local.u64 	[%rd3], %rd155;
	{ // callseq 23, 0
	.param .b64 param0;
	st.param.b64 	[param0], %rd130;
	.param .b64 param1;
	st.param.b64 	[param1], %rd131;
	.param .b32 retval0;
	call.uni (retval0), 
	vprintf, 
	(
	param0, 
	param1
	);
	ld.param.b32 	%r47, [retval0];
	} // callseq 23
	ld.global.u64 	%rd156, [%rd154];
	add.s64 	%rd157, %rd156, %rd151;
	add.s64 	%rd158, %rd126, 40;
	and.b64  	%rd159, %rd158, 34359738360;
	add.s64 	%rd160, %rd2, %rd159;
	ld.global.u64 	%rd161, [%rd160];
	st.local.u64 	[%rd3], %rd161;
	{ // callseq 24, 0
	.param .b64 param0;
	st.param.b64 	[param0], %rd130;
	.param .b64 param1;
	st.param.b64 	[param1], %rd131;
	.param .b32 retval0;
	call.uni (retval0), 
	vprintf, 
	(
	param0, 
	param1
	);
	ld.param.b32 	%r49, [retval0];
	} // callseq 24
	ld.global.u64 	%rd162, [%rd160];
	add.s64 	%rd163, %rd162, %rd157;
	add.s64 	%rd164, %rd126, 48;
	and.b64  	%rd165, %rd164, 34359738360;
	add.s64 	%rd166, %rd2, %rd165;
	ld.global.u64 	%rd167, [%rd166];
	st.local.u64 	[%rd3], %rd167;
	{ // callseq 25, 0
	.param .b64 param0;
	st.param.b64 	[param0], %rd130;
	.param .b64 param1;
	st.param.b64 	[param1], %rd131;
	.param .b32 retval0;
	call.uni (retval0), 
	vprintf, 
	(
	param0, 
	param1
	);
	ld.param.b32 	%r51, [retval0];
	} // callseq 25
	ld.global.u64 	%rd168, [%rd166];
	add.s64 	%rd169, %rd168, %rd163;
	add.s64 	%rd170, %rd126, 56;
	and.b64  	%rd171, %rd170, 34359738360;
	add.s64 	%rd172, %rd2, %rd171;
	ld.global.u64 	%rd173, [%rd172];
	st.local.u64 	[%rd3], %rd173;
	{ // callseq 26, 0
	.param .b64 param0;
	st.param.b64 	[param0], %rd130;
	.param .b64 param1;
	st.param.b64 	[param1], %rd131;
	.param .b32 retval0;
	call.uni (retval0), 
	vprintf, 
	(
	param0, 
	param1
	);
	ld.param.b32 	%r53, [retval0];
	} // callseq 26
	ld.global.u64 	%rd174, [%rd172];
	add.s64 	%rd305, %rd174, %rd169;
	add.s64 	%rd175, %rd297, 8;
	and.b64  	%rd297, %rd175, 4294967295;
$L__BB0_7:
	setp.eq.s64 	%p6, %rd16, 0;
	@%p6 bra 	$L__BB0_13;
	and.b64  	%rd302, %rd61, 3;
	setp.lt.u64 	%p7, %rd16, 4;
	@%p7 bra 	$L__BB0_10;
	shl.b64 	%rd177, %rd297, 3;
	add.s64 	%rd178, %rd2, %rd177;
	ld.global.u64 	%rd179, [%rd178];
	st.local.u64 	[%rd3], %rd179;
	mov.u64 	%rd180, $str$3;
	cvta.global.u64 	%rd181, %rd180;
	add.u64 	%rd182, %SP, 0;
	{ // callseq 27, 0
	.param .b64 param0;
	st.param.b64 	[param0], %rd181;
	.param .b64 param1;
	st.param.b64 	[param1], %rd182;
	.param .b32 retval0;
	call.uni (retval0), 
	vprintf, 
	(
	param0, 
	param1
	);
	ld.param.b32 	%r55, [retval0];
	} // callseq 27
	ld.global.u64 	%rd183, [%rd178];
	add.s64 	%rd184, %rd183, %rd305;
	add.s64 	%rd185, %rd177, 8;
	and.b64  	%rd186, %rd185, 34359738360;
	add.s64 	%rd187, %rd2, %rd186;
	ld.global.u64 	%rd188, [%rd187];
	st.local.u64 	[%rd3], %rd188;
	{ // callseq 28, 0
	.param .b64 param0;
	st.param.b64 	[param0], %rd181;
	.param .b64 param1;
	st.param.b64 	[param1], %rd182;
	.param .b32 retval0;
	call.uni (retval0), 
	vprintf, 
	(
	param0, 
	param1
	);
	ld.param.b32 	%r57, [retval0];
	} // callseq 28
	ld.global.u64 	%rd189, [%rd187];
	add.s64 	%rd190, %rd189, %rd184;
	add.s64 	%rd191, %rd177, 16;
	and.b64  	%rd192, %rd191, 34359738360;
	add.s64 	%rd193, %rd2, %rd192;
	ld.global.u64 	%rd194, [%rd193];
	st.local.u64 	[%rd3], %rd194;
	{ // callseq 29, 0
	.param .b64 param0;
	st.param.b64 	[param0], %rd181;
	.param .b64 param1;
	st.param.b64 	[param1], %rd182;
	.param .b32 retval0;
	call.uni (retval0), 
	vprintf, 
	(
	param0, 
	param1
	);
	ld.param.b32 	%r59, [retval0];
	} // callseq 29
	ld.global.u64 	%rd195, [%rd193];
	add.s64 	%rd196, %rd195, %rd190;
	add.s64 	%rd197, %rd177, 24;
	and.b64  	%rd198, %rd197, 34359738360;
	add.s64 	%rd199, %rd2, %rd198;
	ld.global.u64 	%rd200, [%rd199];
	st.local.u64 	[%rd3], %rd200;
	{ // callseq 30, 0
	.param .b64 param0;
	st.param.b64 	[param0], %rd181;
	.param .b64 param1;
	st.param.b64 	[param1], %rd182;
	.param .b32 retval0;
	call.uni (retval0), 
	vprintf, 
	(
	param0, 
	param1
	);
	ld.param.b32 	%r61, [retval0];
	} // callseq 30
	ld.global.u64 	%rd201, [%rd199];
	add.s64 	%rd305, %rd201, %rd196;
	add.s64 	%rd202, %rd297, 4;
	and.b64  	%rd297, %rd202, 4294967295;
$L__BB0_10:
	setp.eq.s64 	%p8, %rd302, 0;
	@%p8 bra 	$L__BB0_13;
	mov.u64 	%rd206, $str$3;
	add.u64 	%rd208, %SP, 0;
$L__BB0_12:
	.pragma "nounroll";
	shl.b64 	%rd203, %rd297, 3;
	add.s64 	%rd204, %rd2, %rd203;
	ld.global.u64 	%rd205, [%rd204];
	st.local.u64 	[%rd3], %rd205;
	cvta.global.u64 	%rd207, %rd206;
	{ // callseq 31, 0
	.param .b64 param0;
	st.param.b64 	[param0], %rd207;
	.param .b64 param1;
	st.param.b64 	[param1], %rd208;
	.param .b32 retval0;
	call.uni (retval0), 
	vprintf, 
	(
	param0, 
	param1
	);
	ld.param.b32 	%r63, [retval0];
	} // callseq 31
	ld.global.u64 	%rd209, [%rd204];
	add.s64 	%rd305, %rd209, %rd305;
	add.s64 	%rd210, %rd297, 1;
	and.b64  	%rd297, %rd210, 4294967295;
	add.s64 	%rd302, %rd302, -1;
	setp.ne.s64 	%p9, %rd302, 0;
	@%p9 bra 	$L__BB0_12;
$L__BB0_13:
	mov.u64 	%rd211, $str$4;
	cvta.global.u64 	%rd212, %rd211;
	{ // callseq 32, 0
	.param .b64 param0;
	st.param.b64 	[param0], %rd212;
	.param .b64 param1;
	st.param.b64 	[param1], 0;
	.param .b32 retval0;
	call.uni (retval0), 
	vprintf, 
	(
	param0, 
	param1
	);
	ld.param.b32 	%r65, [retval0];
	} // callseq 32
	st.local.u64 	[%rd3], %rd305;
	mov.u64 	%rd213, $str$5;
	cvta.global.u64 	%rd214, %rd213;
	add.u64 	%rd215, %SP, 0;
	{ // callseq 33, 0
	.param .b64 param0;
	st.param.b64 	[param0], %rd214;
	.param .b64 param1;
	st.param.b64 	[param1], %rd215;
	.param .b32 retval0;
	call.uni (retval0), 
	vprintf, 
	(
	param0, 
	param1
	);
	ld.param.b32 	%r67, [retval0];
	} // callseq 33
	mov.u64 	%rd216, $str$6;
	cvta.global.u64 	%rd217, %rd216;
	{ // callseq 34, 0
	.param .b64 param0;
	st.param.b64 	[param0], %rd217;
	.param .b64 param1;
	st.param.b64 	[param1], 0;
	.param .b32 retval0;
	call.uni (retval0), 
	vprintf, 
	(
	param0, 
	param1
	);
	ld.param.b32 	%r69, [retval0];
	} // callseq 34
	setp.eq.s64 	%p10, %rd305, 0;
	@%p10 bra 	$L__BB0_26;
	and.b64  	%rd35, %rd305, 15;
	setp.lt.u64 	%p11, %rd305, 16;
	mov.b64 	%rd309, 0;
	@%p11 bra 	$L__BB0_17;
	and.b64  	%rd309, %rd305, -16;
	add.s64 	%rd306, %rd1, 7;
	mov.u64 	%rd307, %rd309;
$L__BB0_16:
	.pragma "nounroll";
	ld.global.s8 	%r71, [%rd306+-7];
	st.local.u32 	[%rd3], %r71;
	mov.u64 	%rd219, $str$7;
	cvta.global.u64 	%rd220, %rd219;
	add.u64 	%rd221, %SP, 0;
	{ // callseq 35, 0
	.param .b64 param0;
	st.param.b64 	[param0], %rd220;
	.param .b64 param1;
	st.param.b64 	[param1], %rd221;
	.param .b32 retval0;
	call.uni (retval0), 
	vprintf, 
	(
	param0, 
	param1
	);
	ld.param.b32 	%r72, [retval0];
	} // callseq 35
	ld.global.s8 	%r74, [%rd306+-6];
	st.local.u32 	[%rd3], %r74;
	{ // callseq 36, 0
	.param .b64 param0;
	st.param.b64 	[param0], %rd220;
	.param .b64 param1;
	st.param.b64 	[param1], %rd221;
	.param .b32 retval0;
	call.uni (retval0), 
	vprintf, 
	(
	param0, 
	param1
	);
	ld.param.b32 	%r75, [retval0];
	} // callseq 36
	ld.global.s8 	%r77, [%rd306+-5];
	st.local.u32 	[%rd3], %r77;
	{ // callseq 37, 0
	.param .b64 param0;
	st.param.b64 	[param0], %rd220;
	.param .b64 param1;
	st.param.b64 	[param1], %rd221;
	.param .b32 retval0;
	call.uni (retval0), 
	vprintf, 
	(
	param0, 
	param1
	);
	ld.param.b32 	%r78, [retval0];
	} // callseq 37
	ld.global.s8 	%r80, [%rd306+-4];
	st.local.u32 	[%rd3], %r80;
	{ // callseq 38, 0
	.param .b64 param0;
	st.param.b64 	[param0], %rd220;
	.param .b64 param1;
	st.param.b64 	[param1], %rd221;
	.param .b32 retval0;
	call.uni (retval0), 
	vprintf, 
	(
	param0, 
	param1
	);
	ld.param.b32 	%r81, [retval0];
	} // callseq 38
	ld.global.s8 	%r83, [%rd306+-3];
	st.local.u32 	[%rd3], %r83;
	{ // callseq 39, 0
	.param .b64 param0;
	st.param.b64 	[param0], %rd220;
	.param .b64 param1;
	st.param.b64 	[param1], %rd221;
	.param .b32 retval0;
	call.uni (retval0), 
	vprintf, 
	(
	param0, 
	param1
	);
	ld.param.b32 	%r84, [retval0];
	} // callseq 39
	ld.global.s8 	%r86, [%rd306+-2];
	st.local.u32 	[%rd3], %r86;
	{ // callseq 40, 0
	.param .b64 param0;
	st.param.b64 	[param0], %rd220;
	.param .b64 param1;
	st.param.b64 	[param1], %rd221;
	.param .b32 retval0;
	call.uni (retval0), 
	vprintf, 
	(
	param0, 
	param1
	);
	ld.param.b32 	%r87, [retval0];
	} // callseq 40
	ld.global.s8 	%r89, [%rd306+-1];
	st.local.u32 	[%rd3], %r89;
	{ // callseq 41, 0
	.param .b64 param0;
	st.param.b64 	[param0], %rd220;
	.param .b64 param1;
	st.param.b64 	[param1], %rd221;
	.param .b32 retval0;
	call.uni (retval0), 
	vprintf, 
	(
	param0, 
	param1
	);
	ld.param.b32 	%r90, [retval0];
	} // callseq 41
	ld.global.s8 	%r92, [%rd306];
	st.local.u32 	[%rd3], %r92;
	{ // callseq 42, 0
	.param .b64 param0;
	st.param.b64 	[param0], %rd220;
	.param .b64 param1;
	st.param.b64 	[param1], %rd221;
	.param .b32 retval0;
	call.uni (retval0), 
	vprintf, 
	(
	param0, 
	param1
	);
	ld.param.b32 	%r93, [retval0];
	} // callseq 42
	ld.global.s8 	%r95, [%rd306+1];
	st.local.u32 	[%rd3], %r95;
	{ // callseq 43, 0
	.param .b64 param0;
	st.param.b64 	[param0], %rd220;
	.param .b64 param1;
	st.param.b64 	[param1], %rd221;
	.param .b32 retval0;
	call.uni (retval0), 
	vprintf, 
	(
	param0, 
	param1
	);
	ld.param.b32 	%r96, [retval0];
	} // callseq 43
	ld.global.s8 	%r98, [%rd306+2];
	st.local.u32 	[%rd3], %r98;
	{ // callseq 44, 0
	.param .b64 param0;
	st.param.b64 	[param0], %rd220;
	.param .b64 param1;
	st.param.b64 	[param1], %rd221;
	.param .b32 retval0;
	call.uni (retval0), 
	vprintf, 
	(
	param0, 
	param1
	);
	ld.param.b32 	%r99, [retval0];
	} // callseq 44
	ld.global.s8 	%r101, [%rd306+3];
	st.local.u32 	[%rd3], %r101;
	{ // callseq 45, 0
	.param .b64 param0;
	st.param.b64 	[param0], %rd220;
	.param .b64 param1;
	st.param.b64 	[param1], %rd221;
	.param .b32 retval0;
	call.uni (retval0), 
	vprintf, 
	(
	param0, 
	param1
	);
	ld.param.b32 	%r102, [retval0];
	} // callseq 45
	ld.global.s8 	%r104, [%rd306+4];
	st.local.u32 	[%rd3], %r104;
	{ // callseq 46, 0
	.param .b64 param0;
	st.param.b64 	[param0], %rd220;
	.param .b64 param1;
	st.param.b64 	[param1], %rd221;
	.param .b32 retval0;
	call.uni (retval0), 
	vprintf, 
	(
	param0, 
	param1
	);
	ld.param.b32 	%r105, [retval0];
	} // callseq 46
	ld.global.s8 	%r107, [%rd306+5];
	st.local.u32 	[%rd3], %r107;
	{ // callseq 47, 0
	.param .b64 param0;
	st.param.b64 	[param0], %rd220;
	.param .b64 param1;
	st.param.b64 	[param1], %rd221;
	.param .b32 retval0;
	call.uni (retval0), 
	vprintf, 
	(
	param0, 
	param1
	);
	ld.param.b32 	%r108, [retval0];
	} // callseq 47
	ld.global.s8 	%r110, [%rd306+6];
	st.local.u32 	[%rd3], %r110;
	{ // callseq 48, 0
	.param .b64 param0;
	st.param.b64 	[param0], %rd220;
	.param .b64 param1;
	st.param.b64 	[param1], %rd221;
	.param .b32 retval0;
	call.uni (retval0), 
	vprintf, 
	(
	param0, 
	param1
	);
	ld.param.b32 	%r111, [retval0];
	} // callseq 48
	ld.global.s8 	%r113, [%rd306+7];
	st.local.u32 	[%rd3], %r113;
	{ // callseq 49, 0
	.param .b64 param0;
	st.param.b64 	[param0], %rd220;
	.param .b64 param1;
	st.param.b64 	[param1], %rd221;
	.param .b32 retval0;
	call.uni (retval0), 
	vprintf, 
	(
	param0, 
	param1
	);
	ld.param.b32 	%r114, [retval0];
	} // callseq 49
	ld.global.s8 	%r116, [%rd306+8];
	st.local.u32 	[%rd3], %r116;
	{ // callseq 50, 0
	.param .b64 param0;
	st.param.b64 	[param0], %rd220;
	.param .b64 param1;
	st.param.b64 	[param1], %rd221;
	.param .b32 retval0;
	call.uni (retval0), 
	vprintf, 
	(
	param0, 
	param1
	);
	ld.param.b32 	%r117, [retval0];
	} // callseq 50
	add.s64 	%rd307, %rd307, -16;
	add.s64 	%rd306, %rd306, 16;
	setp.ne.s64 	%p12, %rd307, 0;
	@%p12 bra 	$L__BB0_16;
$L__BB0_17:
	setp.eq.s64 	%p13, %rd35, 0;
	@%p13 bra 	$L__BB0_26;
	and.b64  	%rd43, %rd305, 7;
	setp.lt.u64 	%p14, %rd35, 8;
	@%p14 bra 	$L__BB0_20;
	add.s64 	%rd222, %rd1, %rd309;
	ld.global.s8 	%r119, [%rd222];
	st.local.u32 	[%rd3], %r119;
	mov.u64 	%rd223, $str$7;
	cvta.global.u64 	%rd224, %rd223;
	add.u64 	%rd225, %SP, 0;
	{ // callseq 51, 0
	.param .b64 param0;
	st.param.b64 	[param0], %rd224;
	.param .b64 param1;
	st.param.b64 	[param1], %rd225;
	.param .b32 retval0;
	call.uni (retval0), 
	vprintf, 
	(
	param0, 
	param1
	);
	ld.param.b32 	%r120, [retval0];
	} // callseq 51
	add.s64 	%rd226, %rd309, 1;
	and.b64  	%rd227, %rd226, 4294967295;
	add.s64 	%rd228, %rd1, %rd227;
	ld.global.s8 	%r122, [%rd228];
	st.local.u32 	[%rd3], %r122;
	{ // callseq 52, 0
	.param .b64 param0;
	st.param.b64 	[param0], %rd224;
	.param .b64 param1;
	st.param.b64 	[param1], %rd225;
	.param .b32 retval0;
	call.uni (retval0), 
	vprintf, 
	(
	param0, 
	param1
	);
	ld.param.b32 	%r123, [retval0];
	} // callseq 52
	add.s64 	%rd229, %rd309, 2;
	and.b64  	%rd230, %rd229, 4294967295;
	add.s64 	%rd231, %rd1, %rd230;
	ld.global.s8 	%r125, [%rd231];
	st.local.u32 	[%rd3], %r125;
	{ // callseq 53, 0
	.param .b64 param0;
	st.param.b64 	[param0], %rd224;
	.param .b64 param1;
	st.param.b64 	[param1], %rd225;
	.param .b32 retval0;
	call.uni (retval0), 
	vprintf, 
	(
	param0, 
	param1
	);
	ld.param.b32 	%r126, [retval0];
	} // callseq 53
	add.s64 	%rd232, %rd309, 3;
	and.b64  	%rd233, %rd232, 4294967295;
	add.s64 	%rd234, %rd1, %rd233;
	ld.global.s8 	%r128, [%rd234];
	st.local.u32 	[%rd3], %r128;
	{ // callseq 54, 0
	.param .b64 param0;
	st.param.b64 	[param0], %rd224;
	.param .b64 param1;
	st.param.b64 	[param1], %rd225;
	.param .b32 retval0;
	call.uni (retval0), 
	vprintf, 
	(
	param0, 
	param1
	);
	ld.param.b32 	%r129, [retval0];
	} // callseq 54
	add.s64 	%rd235, %rd309, 4;
	and.b64  	%rd236, %rd235, 4294967295;
	add.s64 	%rd237, %rd1, %rd236;
	ld.global.s8 	%r131, [%rd237];
	st.local.u32 	[%rd3], %r131;
	{ // callseq 55, 0
	.param .b64 param0;
	st.param.b64 	[param0], %rd224;
	.param .b64 param1;
	st.param.b64 	[param1], %rd225;
	.param .b32 retval0;
	call.uni (retval0), 
	vprintf, 
	(
	param0, 
	param1
	);
	ld.param.b32 	%r132, [retval0];
	} // callseq 55
	add.s64 	%rd238, %rd309, 5;
	and.b64  	%rd239, %rd238, 4294967295;
	add.s64 	%rd240, %rd1, %rd239;
	ld.global.s8 	%r134, [%rd240];
	st.local.u32 	[%rd3], %r134;
	{ // callseq 56, 0
	.param .b64 param0;
	st.param.b64 	[param0], %rd224;
	.param .b64 param1;
	st.param.b64 	[param1], %rd225;
	.param .b32 retval0;
	call.uni (retval0), 
	vprintf, 
	(
	param0, 
	param1
	);
	ld.param.b32 	%r135, [retval0];
	} // callseq 56
	add.s64 	%rd241, %rd309, 6;
	and.b64  	%rd242, %rd241, 4294967295;
	add.s64 	%rd243, %rd1, %rd242;
	ld.global.s8 	%r137, [%rd243];
	st.local.u32 	[%rd3], %r137;
	{ // callseq 57, 0
	.param .b64 param0;
	st.param.b64 	[param0], %rd224;
	.param .b64 param1;
	st.param.b64 	[param1], %rd225;
	.param .b32 retval0;
	call.uni (retval0), 
	vprintf, 
	(
	param0, 
	param1
	);
	ld.param.b32 	%r138, [retval0];
	} // callseq 57
	add.s64 	%rd244, %rd309, 7;
	and.b64  	%rd245, %rd244, 4294967295;
	add.s64 	%rd246, %rd1, %rd245;
	ld.global.s8 	%r140, [%rd246];
	st.local.u32 	[%rd3], %r140;
	{ // callseq 58, 0
	.param .b64 param0;
	st.param.b64 	[param0], %rd224;
	.param .b64 param1;
	st.param.b64 	[param1], %rd225;
	.param .b32 retval0;
	call.uni (retval0), 
	vprintf, 
	(
	param0, 
	param1
	);
	ld.param.b32 	%r141, [retval0];
	} // callseq 58
	add.s64 	%rd247, %rd309, 8;
	and.b64  	%rd309, %rd247, 4294967295;
$L__BB0_20:
	setp.eq.s64 	%p15, %rd43, 0;
	@%p15 bra 	$L__BB0_26;
	and.b64  	%rd311, %rd305, 3;
	setp.lt.u64 	%p16, %rd43, 4;
	@%p16 bra 	$L__BB0_23;
	add.s64 	%rd248, %rd1, %rd309;
	ld.global.s8 	%r143, [%rd248];
	st.local.u32 	[%rd3], %r143;
	mov.u64 	%rd249, $str$7;
	cvta.global.u64 	%rd250, %rd249;
	add.u64 	%rd251, %SP, 0;
	{ // callseq 59, 0
	.param .b64 param0;
	st.param.b64 	[param0], %rd250;
	.param .b64 param1;
	st.param.b64 	[param1], %rd251;
	.param .b32 retval0;
	call.uni (retval0), 
	vprintf, 
	(
	param0, 
	param1
	);
	ld.param.b32 	%r144, [retval0];
	} // callseq 59
	add.s64 	%rd252, %rd309, 1;
	and.b64  	%rd253, %rd252, 4294967295;
	add.s64 	%rd254, %rd1, %rd253;
	ld.global.s8 	%r146, [%rd254];
	st.local.u32 	[%rd3], %r146;
	{ // callseq 60, 0
	.param .b64 param0;
	st.param.b64 	[param0], %rd250;
	.param .b64 param1;
	st.param.b64 	[param1], %rd251;
	.param .b32 retval0;
	call.uni (retval0), 
	vprintf, 
	(
	param0, 
	param1
	);
	ld.param.b32 	%r147, [retval0];
	} // callseq 60
	add.s64 	%rd255, %rd309, 2;
	and.b64  	%rd256, %rd255, 4294967295;
	add.s64 	%rd257, %rd1, %rd256;
	ld.global.s8 	%r149, [%rd257];
	st.local.u32 	[%rd3], %r149;
	{ // callseq 61, 0
	.param .b64 param0;
	st.param.b64 	[param0], %rd250;
	.param .b64 param1;
	st.param.b64 	[param1], %rd251;
	.param .b32 retval0;
	call.uni (retval0), 
	vprintf, 
	(
	param0, 
	param1
	);
	ld.param.b32 	%r150, [retval0];
	} // callseq 61
	add.s64 	%rd258, %rd309, 3;
	and.b64  	%rd259, %rd258, 4294967295;
	add.s64 	%rd260, %rd1, %rd259;
	ld.global.s8 	%r152, [%rd260];
	st.local.u32 	[%rd3], %r152;
	{ // callseq 62, 0
	.param .b64 param0;
	st.param.b64 	[param0], %rd250;
	.param .b64 param1;
	st.param.b64 	[param1], %rd251;
	.param .b32 retval0;
	call.uni (retval0), 
	vprintf, 
	(
	param0, 
	param1
	);
	ld.param.b32 	%r153, [retval0];
	} // callseq 62
	add.s64 	%rd261, %rd309, 4;
	and.b64  	%rd309, %rd261, 4294967295;
$L__BB0_23:
	setp.eq.s64 	%p17, %rd311, 0;
	@%p17 bra 	$L__BB0_26;
	mov.u64 	%rd263, $str$7;
	add.u64 	%rd265, %SP, 0;
$L__BB0_25:
	.pragma "nounroll";
	add.s64 	%rd262, %rd1, %rd309;
	ld.global.s8 	%r155, [%rd262];
	st.local.u32 	[%rd3], %r155;
	cvta.global.u64 	%rd264, %rd263;
	{ // callseq 63, 0
	.param .b64 param0;
	st.param.b64 	[param0], %rd264;
	.param .b64 param1;
	st.param.b64 	[param1], %rd265;
	.param .b32 retval0;
	call.uni (retval0), 
	vprintf, 
	(
	param0, 
	param1
	);
	ld.param.b32 	%r156, [retval0];
	} // callseq 63
	add.s64 	%rd266, %rd309, 1;
	and.b64  	%rd309, %rd266, 4294967295;
	add.s64 	%rd311, %rd311, -1;
	setp.ne.s64 	%p18, %rd311, 0;
	@%p18 bra 	$L__BB0_25;
$L__BB0_26:
	setp.eq.s64 	%p19, %rd61, 0;
	mov.u64 	%rd267, $str$4;
	cvta.global.u64 	%rd268, %rd267;
	{ // callseq 64, 0
	.param .b64 param0;
	st.param.b64 	[param0], %rd268;
	.param .b64 param1;
	st.param.b64 	[param1], 0;
	.param .b32 retval0;
	call.uni (retval0), 
	vprintf, 
	(
	param0, 
	param1
	);
	ld.param.b32 	%r158, [retval0];
	} // callseq 64
	mov.u64 	%rd269, $str$8;
	cvta.global.u64 	%rd270, %rd269;
	{ // callseq 65, 0
	.param .b64 param0;
	st.param.b64 	[param0], %rd270;
	.param .b64 param1;
	st.param.b64 	[param1], 0;
	.param .b32 retval0;
	call.uni (retval0), 
	vprintf, 
	(
	param0, 
	param1
	);
	ld.param.b32 	%r160, [retval0];
	} // callseq 65
	@%p19 bra 	$L__BB0_32;
	ld.param.u64 	%rd289, [_Z10PrintBatchPPvPmPcm_param_0];
	cvta.to.global.u64 	%rd53, %rd289;
	mov.b64 	%rd313, 0;
	mov.u64 	%rd272, $str$9;
	add.u64 	%rd274, %SP, 0;
$L__BB0_28:
	st.local.u32 	[%rd3], %rd313;
	cvta.global.u64 	%rd273, %rd272;
	{ // callseq 66, 0
	.param .b64 param0;
	st.param.b64 	[param0], %rd273;
	.param .b64 param1;
	st.param.b64 	[param1], %rd274;
	.param .b32 retval0;
	call.uni (retval0), 
	vprintf, 
	(
	param0, 
	param1
	);
	ld.param.b32 	%r162, [retval0];
	} // callseq 66
	shl.b64 	%rd275, %rd313, 3;
	add.s64 	%rd55, %rd2, %rd275;
	ld.global.u64 	%rd276, [%rd55];
	setp.eq.s64 	%p20, %rd276, 0;
	@%p20 bra 	$L__BB0_31;
	add.s64 	%rd56, %rd53, %rd275;
	mov.b64 	%rd314, 0;
$L__BB0_30:
	ld.global.u64 	%rd279, [%rd56];
	add.s64 	%rd280, %rd279, %rd314;
	ld.s8 	%r164, [%rd280];
	st.local.u32 	[%rd3], %r164;
	mov.u64 	%rd281, $str$7;
	cvta.global.u64 	%rd282, %rd281;
	{ // callseq 67, 0
	.param .b64 param0;
	st.param.b64 	[param0], %rd282;
	.param .b64 param1;
	st.param.b64 	[param1], %rd274;
	.param .b32 retval0;
	call.uni (retval0), 
	vprintf, 
	(
	param0, 
	param1
	);
	ld.param.b32 	%r165, [retval0];
	} // callseq 67
	add.s64 	%rd314, %rd314, 1;
	ld.global.u64 	%rd284, [%rd55];
	setp.gt.u64 	%p21, %rd284, %rd314;
	@%p21 bra 	$L__BB0_30;
$L__BB0_31:
	cvta.global.u64 	%rd286, %rd267;
	{ // callseq 68, 0
	.param .b64 param0;
	st.param.b64 	[param0], %rd286;
	.param .b64 param1;
	st.param.b64 	[param1], 0;
	.param .b32 retval0;
	call.uni (retval0), 
	vprintf, 
	(
	param0, 
	param1
	);
	ld.param.b32 	%r167, [retval0];
	} // callseq 68
	add.s64 	%rd313, %rd313, 1;
	setp.gt.u64 	%p22, %rd61, %rd313;
	@%p22 bra 	$L__BB0_28;
$L__BB0_32:
	cvta.global.u64 	%rd288, %rd267;
	{ // callseq 69, 0
	.param .b64 param0;
	st.param.b64 	[param0], %rd288;
	.param .b64 param1;
	st.param.b64 	[param1], 0;
	.param .b32 retval0;
	call.uni (retval0), 
	vprintf, 
	(
	param0, 
	param1
	);
	ld.param.b32 	%r169, [retval0];
	} // callseq 69
	ret;

}


// ===== COMPILED SASS (sm_100) =====

	.target	sm_100

	.elftype	@"ET_EXEC"


//--------------------- .note.nv.tkinfo           --------------------------
	.section	.note.nv.tkinfo,"",@"SHT_NOTE"
	.sectionflags	@"SHF_NOTE_NV_TKINFO"
	.tkinfo
        /*0018*/ 	.word	0x00000002
        /*0030*/ 	.string	""
        /*0030*/ 	.string	"ptxas"
        /*0030*/ 	.string	"Cuda compilation tools, release 13.0, V13.0.88"
        /*0030*/ 	.string	"Build cuda_13.0.r13.0/compiler.36424714_0"
        /*0030*/ 	.string	"-arch sm_100 -m 64 "



//--------------------- .note.nv.cuinfo           --------------------------
	.section	.note.nv.cuinfo,"",@"SHT_NOTE"
	.sectionflags	@"SHF_NOTE_NV_CUINFO"
        /*0018*/ 	.short	0x0002
        /*001a*/ 	.short	0x0064
        /*001c*/ 	.short	0x0082
	.zero		2


//--------------------- .nv.info                  --------------------------
	.section	.nv.info,"",@"SHT_CUDA_INFO"
	.align	4


	//----- nvinfo : EIATTR_REGCOUNT
	.align		4
        /*0000*/ 	.byte	0x04, 0x2f
        /*0002*/ 	.short	(.L_11 - .L_10)
	.align		4
.L_10:
        /*0004*/ 	.word	index@(_Z10PrintBatchPPvPmPcm)
        /*0008*/ 	.word	0x00000028


	//----- nvinfo : EIATTR_FRAME_SIZE
	.align		4
.L_11:
        /*000c*/ 	.byte	0x04, 0x11
        /*000e*/ 	.short	(.L_13 - .L_12)
	.align		4
.L_12:
        /*0010*/ 	.word	index@(_Z10PrintBatchPPvPmPcm)
        /*0014*/ 	.word	0x00000008


	//----- nvinfo : EIATTR_MIN_STACK_SIZE
	.align		4
.L_13:
        /*0018*/ 	.byte	0x04, 0x12
        /*001a*/ 	.short	(.L_15 - .L_14)
	.align		4
.L_14:
        /*001c*/ 	.word	index@(_Z10PrintBatchPPvPmPcm)
        /*0020*/ 	.word	0x00000008
.L_15:


//--------------------- .nv.compat                --------------------------
	.section	.nv.compat,"",@"SHT_CUDA_COMPAT_INFO"
	.align	4
        /*0000*/ 	.byte	0x02, 0x09, 0x00, 0x00, 0x02, 0x02, 0x01, 0x00, 0x02, 0x05, 0x05, 0x00, 0x03, 0x07, 0x01, 0x01
        /*0010*/ 	.byte	0x02, 0x03, 0x00, 0x00, 0x02, 0x06, 0x01, 0x00, 0x04, 0x0b, 0x08, 0x00, 0x09, 0x00, 0x00, 0x00
        /*0020*/ 	.byte	0x00, 0x00, 0x00, 0x00


//--------------------- .nv.info._Z10PrintBatchPPvPmPcm --------------------------
	.section	.nv.info._Z10PrintBatchPPvPmPcm,"",@"SHT_CUDA_INFO"
	.sectionflags	@""
	.align	4


	//----- nvinfo : EIATTR_CUDA_API_VERSION
	.align		4
        /*0000*/ 	.byte	0x04, 0x37
        /*0002*/ 	.short	(.L_17 - .L_16)
.L_16:
        /*0004*/ 	.word	0x00000082


	//----- nvinfo : EIATTR_KPARAM_INFO
	.align		4
.L_17:
        /*0008*/ 	.byte	0x04, 0x17
        /*000a*/ 	.short	(.L_19 - .L_18)
.L_18:
        /*000c*/ 	.word	0x00000000
        /*0010*/ 	.short	0x0003
        /*0012*/ 	.short	0x0018
        /*0014*/ 	.byte	0x00, 0xf0, 0x21, 0x00


	//----- nvinfo : EIATTR_KPARAM_INFO
	.align		4
.L_19:
        /*0018*/ 	.byte	0x04, 0x17
        /*001a*/ 	.short	(.L_21 - .L_20)
.L_20:
        /*001c*/ 	.word	0x00000000
        /*0020*/ 	.short	0x0002
        /*0022*/ 	.short	0x0010
        /*0024*/ 	.byte	0x00, 0xf5, 0x21, 0x00


	//----- nvinfo : EIATTR_KPARAM_INFO
	.align		4
.L_21:
        /*0028*/ 	.byte	0x04, 0x17
        /*002a*/ 	.short	(.L_23 - .L_22)
.L_22:
        /*002c*/ 	.word	0x00000000
        /*0030*/ 	.short	0x0001
        /*0032*/ 	.short	0x0008
        /*0034*/ 	.byte	0x00, 0xf5, 0x21, 0x00


	//----- nvinfo : EIATTR_KPARAM_INFO
	.align		4
.L_23:
        /*0038*/ 	.byte	0x04, 0x17
        /*003a*/ 	.short	(.L_25 - .L_24)
.L_24:
        /*003c*/ 	.word	0x00000000
        /*0040*/ 	.short	0x0000
        /*0042*/ 	.short	0x0000
        /*0044*/ 	.byte	0x00, 0xf5, 0x21, 0x00


	//----- nvinfo : EIATTR_SPARSE_MMA_MASK
	.align		4
.L_25:
        /*0048*/ 	.byte	0x03, 0x50
        /*004a*/ 	.short	0x0000


	//----- nvinfo : EIATTR_MAXREG_COUNT
	.align		4
        /*004c*/ 	.byte	0x03, 0x1b
        /*004e*/ 	.short	0x00ff


	//----- nvinfo : EIATTR_EXTERNS
	.align		4
        /*0050*/ 	.byte	0x04, 0x0f
        /*0052*/ 	.short	(.L_27 - .L_26)


	//   ....[0]....
	.align		4
.L_26:
        /*0054*/ 	.word	index@(vprintf)


	//----- nvinfo : EIATTR_MERCURY_ISA_VERSION
	.align		4
.L_27:
        /*0058*/ 	.byte	0x03, 0x5f
        /*005a*/ 	.short	0x0101


	//----- nvinfo : EIATTR_VRC_CTA_INIT_COUNT
	.align		4
        /*005c*/ 	.byte	0x02, 0x4a
	.zero		1
	.zero		1


	//----- nvinfo : EIATTR_SYSCALL_OFFSETS
	.align		4
        /*0060*/ 	.byte	0x04, 0x46
        /*0062*/ 	.short	(.L_29 - .L_28)


	//   ....[0]....
.L_28:
        /*0064*/ 	.word	0x000000d0


	//   ....[1]....
        /*0068*/ 	.word	0x00000170


	//   ....[2]....
        /*006c*/ 	.word	0x000001e0


	//   ....[3]....
        /*0070*/ 	.word	0x00000490


	//   ....[4]....
        /*0074*/ 	.word	0x00000560


	//   ....[5]....
        /*0078*/ 	.word	0x00000670


	//   ....[6]....
        /*007c*/ 	.word	0x00000740


	//   ....[7]....
        /*0080*/ 	.word	0x00000850


	//   ....[8]....
        /*0084*/ 	.word	0x00000920


	//   ....[9]....
        /*0088*/ 	.word	0x00000a30


	//   ....[10]....
        /*008c*/ 	.word	0x00000b00


	//   ....[11]....
        /*0090*/ 	.word	0x00000c10


	//   ....[12]....
        /*0094*/ 	.word	0x00000ce0


	//   ....[13]....
        /*0098*/ 	.word	0x00000df0


	//   ....[14]....
        /*009c*/ 	.word	0x00000ec0


	//   ....[15]....
        /*00a0*/ 	.word	0x00000fd0


	//   ....[16]....
        /*00a4*/ 	.word	0x000010a0


	//   ....[17]....
        /*00a8*/ 	.word	0x000011b0


	//   ....[18]....
        /*00ac*/ 	.word	0x00001280


	//   ....[19]....
        /*00b0*/ 	.word	0x000014d0


	//   ....[20]....
        /*00b4*/ 	.word	0x00001650


	//   ....[21]....
        /*00b8*/ 	.word	0x000017b0


	//   ....[22]....
        /*00bc*/ 	.word	0x00001930


	//   ....[23]....
        /*00c0*/ 	.word	0x00001a90


	//   ....[24]....
        /*00c4*/ 	.word	0x00001c10


	//   ....[25]....
        /*00c8*/ 	.word	0x00001d70


	//   ....[26]....
        /*00cc*/ 	.word	0x00001ef0


	//   ....[27]....
        /*00d0*/ 	.word	0x00002120


	//   ....[28]....
        /*00d4*/ 	.word	0x000022b0


	//   ....[29]....
        /*00d8*/ 	.word	0x00002410


	//   ....[30]....
        /*00dc*/ 	.word	0x00002590


	//   ....[31]....
        /*00e0*/ 	.word	0x00002780


	//   ....[32]....
        /*00e4*/ 	.word	0x000028a0


	//   ....[33]....
        /*00e8*/ 	.word	0x00002930


	//   ....[34]....
        /*00ec*/ 	.word	0x000029a0


	//   ....[35]....
        /*00f0*/ 	.word	0x00002be0


	//   ....[36]....
        /*00f4*/ 	.word	0x00002ca0


	//   ....[37]....
        /*00f8*/ 	.word	0x00002d60


	//   ....[38]....
        /*00fc*/ 	.word	0x00002e20


	//   ....[39]....
        /*0100*/ 	.word	0x00002ee0


	//   ....[40]....
        /*0104*/ 	.word	0x00002fa0


	//   ....[41]....
        /*0108*/ 	.word	0x00003060


	//   ....[42]....
        /*010c*/ 	.word	0x00003120


	//   ....[43]....
        /*0110*/ 	.word	0x000031e0


	//   ....[44]....
        /*0114*/ 	.word	0x000032a0


	//   ....[45]....
        /*0118*/ 	.word	0x00003360


	//   ....[46]....
        /*011c*/ 	.word	0x00003420


	//   ....[47]....
        /*0120*/ 	.word	0x000034e0


	//   ....[48]....
        /*0124*/ 	.word	0x000035a0


	//   ....[49]....
        /*0128*/ 	.word	0x00003660


	//   ....[50]....
        /*012c*/ 	.word	0x00003720


	//   ....[51]....
        /*0130*/ 	.word	0x000038f0


	//   ....[52]....
        /*0134*/ 	.word	0x000039f0


	//   ....[53]....
        /*0138*/ 	.word	0x00003af0


	//   ....[54]....
        /*013c*/ 	.word	0x00003bf0


	//   ....[55]....
        /*0140*/ 	.word	0x00003cf0


	//   ....[56]....
        /*0144*/ 	.word	0x00003df0


	//   ....[57]....
        /*0148*/ 	.word	0x00003ef0


	//   ....[58]....
        /*014c*/ 	.word	0x00003ff0


	//   ....[59]....
        /*0150*/ 	.word	0x000041b0


	//   ....[60]....
        /*0154*/ 	.word	0x000042b0


	//   ....[61]....
        /*0158*/ 	.word	0x000043b0


	//   ....[62]....
        /*015c*/ 	.word	0x000044b0


	//   ....[63]....
        /*0160*/ 	.word	0x00004660


	//   ....[64]....
        /*0164*/ 	.word	0x00004770


	//   ....[65]....
        /*0168*/ 	.word	0x000047e0


	//   ....[66]....
        /*016c*/ 	.word	0x000048d0


	//   ....[67]....
        /*0170*/ 	.word	0x00004ae0


	//   ....[68]....
        /*0174*/ 	.word	0x00004bf0


	//   ....[69]....
        /*0178*/ 	.word	0x00004ce0


	//----- nvinfo : EIATTR_EXIT_INSTR_OFFSETS
	.align		4
.L_29:
        /*017c*/ 	.byte	0x04, 0x1c
        /*017e*/ 	.short	(.L_31 - .L_30)


	//   ....[0]....
.L_30:
        /*0180*/ 	.word	0x00004cf0


	//----- nvinfo : EIATTR_CRS_STACK_SIZE
	.align		4
.L_31:
        /*0184*/ 	.byte	0x04, 0x1e
        /*0186*/ 	.short	(.L_33 - .L_32)
.L_32:
        /*0188*/ 	.word	0x00000000


	//----- nvinfo : EIATTR_CBANK_PARAM_SIZE
	.align		4
.L_33:
        /*018c*/ 	.byte	0x03, 0x19
        /*018e*/ 	.short	0x0020


	//----- nvinfo : EIATTR_PARAM_CBANK
	.align		4
        /*0190*/ 	.byte	0x04, 0x0a
        /*0192*/ 	.short	(.L_35 - .L_34)
	.align		4
.L_34:
        /*0194*/ 	.word	index@(.nv.constant0._Z10PrintBatchPPvPmPcm)
        /*0198*/ 	.short	0x0380
        /*019a*/ 	.short	0x0020


	//----- nvinfo : EIATTR_SW_WAR
	.align		4
.L_35:
        /*019c*/ 	.byte	0x04, 0x36
        /*019e*/ 	.short	(.L_37 - .L_36)
.L_36:
        /*01a0*/ 	.word	0x00000008
.L_37:


//--------------------- .nv.callgraph             --------------------------
	.section	.nv.callgraph,"",@"SHT_CUDA_CALLGRAPH"
	.align	4
	.sectionentsize	8
	.align		4
        /*0000*/ 	.word	0x00000000
	.align		4
        /*0004*/ 	.word	0xffffffff
	.align		4
        /*0008*/ 	.word	index@(_Z10PrintBatchPPvPmPcm)
	.align		4
        /*000c*/ 	.word	index@(vprintf)
	.align		4
        /*0010*/ 	.word	0x00000000
	.align		4
        /*0014*/ 	.word	0xfffffffe
	.align		4
        /*0018*/ 	.word	0x00000000
	.align		4
        /*001c*/ 	.word	0xfffffffd
	.align		4
        /*0020*/ 	.word	0x00000000
	.align		4
        /*0024*/ 	.word	0xfffffffc


//--------------------- .nv.constant4             --------------------------
	.section	.nv.constant4,"a",@progbits
	.align	8
	.align		8
.nv.constant4:
        /*0000*/ 	.dword	vprintf
	.align		8
        /*0008*/ 	.dword	$str
	.align		8
        /*0010*/ 	.dword	$str$1
	.align		8
        /*0018*/ 	.dword	$str$2
	.align		8
        /*0020*/ 	.dword	$str$3
	.align		8
        /*0028*/ 	.dword	$str$4
	.align		8
        /*0030*/ 	.dword	$str$5
	.align		8
        /*0038*/ 	.dword	$str$6
	.align		8
        /*0040*/ 	.dword	$str$7
	.align		8
        /*0048*/ 	.dword	$str$8
	.align		8
        /*0050*/ 	.dword	$str$9


//--------------------- .text._Z10PrintBatchPPvPmPcm --------------------------
	.section	.text._Z10PrintBatchPPvPmPcm,"ax",@progbits
	.align	128
        .global         _Z10PrintBatchPPvPmPcm
        .type           _Z10PrintBatchPPvPmPcm,@function
        .size           _Z10PrintBatchPPvPmPcm,(.L_x_93 - _Z10PrintBatchPPvPmPcm)
        .other          _Z10PrintBatchPPvPmPcm,@"STO_CUDA_ENTRY STV_DEFAULT"
_Z10PrintBatchPPvPmPcm:
.text._Z10PrintBatchPPvPmPcm:
[----:B------:R-:W0:Y:S01]  /*0000*/  LDC R1, c[0x0][0x37c] ;  /* 0x0000df00ff017b82 */ /* 0x000e220000000800 */
[----:B------:R-:W-:Y:S01]  /*0010*/  MOV R2, 0x0 ;  /* 0x0000000000027802 */ /* 0x000fe20000000f00 */
[----:B------:R-:W1:Y:S01]  /*0020*/  LDCU UR4, c[0x0][0x2f8] ;  /* 0x00005f00ff0477ac */ /* 0x000e620008000800 */
[----:B0-----:R-:W-:Y:S01]  /*0030*/  VIADD R1, R1, 0xfffffff8 ;  /* 0xfffffff801017836 */ /* 0x001fe20000000000 */
[----:B------:R-:W-:-:S04]  /*0040*/  CS2R R6, SRZ ;  /* 0x0000000000067805 */ /* 0x000fc8000001ff00 */
[----:B------:R0:W2:Y:S01]  /*0050*/  LDC.64 R8, c[0x4][R2] ;  /* 0x0100000002087b82 */ /* 0x0000a20000000a00 */
[----:B------:R-:W3:Y:S01]  /*0060*/  LDCU.64 UR6, c[0x4][0x8] ;  /* 0x01000100ff0677ac */ /* 0x000ee20008000a00 */
[----:B------:R-:W4:Y:S01]  /*0070*/  LDCU UR5, c[0x0][0x2fc] ;  /* 0x00005f80ff0577ac */ /* 0x000f220008000800 */
[----:B-1----:R-:W-:Y:S01]  /*0080*/  IADD3 R28, P0, PT, R1, UR4, RZ ;  /* 0x00000004011c7c10 */ /* 0x002fe2000ff1e0ff */
[----:B---3--:R-:W-:Y:S02]  /*0090*/  IMAD.U32 R4, RZ, RZ, UR6 ;  /* 0x00000006ff047e24 */ /* 0x008fe4000f8e00ff */
[----:B------:R-:W-:Y:S02]  /*00a0*/  IMAD.U32 R5, RZ, RZ, UR7 ;  /* 0x00000007ff057e24 */ /* 0x000fe4000f8e00ff */
[----:B0---4-:R-:W-:-:S08]  /*00b0*/  IMAD.X R27, RZ, RZ, UR5, P0 ;  /* 0x00000005ff1b7e24 */ /* 0x011fd000080e06ff */
[----:B------:R-:W-:-:S07]  /*00c0*/  LEPC R20, `(.L_x_0) ;  /* 0x000000001014794e */ /* 0x000fce0000000000 */
[----:B--2---:R-:W-:Y:S05]  /*00d0*/  CALL.ABS.NOINC R8 ;  /* 0x0000000008007343 */ /* 0x004fea0003c00000 */
.L_x_0:
[----:B------:R-:W0:Y:S01]  /*00e0*/  LDC.64 R8, c[0x0][0x398] ;  /* 0x0000e600ff087b82 */ /* 0x000e220000000a00 */
[----:B------:R-:W1:Y:S01]  /*00f0*/  LDCU.64 UR4, c[0x4][0x10] ;  /* 0x01000200ff0477ac */ /* 0x000e620008000a00 */
[----:B------:R-:W-:Y:S02]  /*0100*/  IMAD.MOV.U32 R6, RZ, RZ, R28 ;  /* 0x000000ffff067224 */ /* 0x000fe400078e001c */
[----:B------:R-:W-:-:S04]  /*0110*/  IMAD.MOV.U32 R7, RZ, RZ, R27 ;  /* 0x000000ffff077224 */ /* 0x000fc800078e001b */
[----:B------:R2:W3:Y:S01]  /*0120*/  LDC.64 R10, c[0x4][R2] ;  /* 0x01000000020a7b82 */ /* 0x0004e20000000a00 */
[----:B-1----:R-:W-:Y:S02]  /*0130*/  IMAD.U32 R4, RZ, RZ, UR4 ;  /* 0x00000004ff047e24 */ /* 0x002fe4000f8e00ff */
[----:B------:R-:W-:Y:S01]  /*0140*/  IMAD.U32 R5, RZ, RZ, UR5 ;  /* 0x00000005ff057e24 */ /* 0x000fe2000f8e00ff */
[----:B0-----:R2:W-:Y:S06]  /*0150*/  STL.64 [R1], R8 ;  /* 0x0000000801007387 */ /* 0x0015ec0000100a00 */
[----:B------:R-:W-:-:S07]  /*0160*/  LEPC R20, `(.L_x_1) ;  /* 0x000000001014794e */ /* 0x000fce0000000000 */
[----:B--23--:R-:W-:Y:S05]  /*0170*/  CALL.ABS.NOINC R10 ;  /* 0x000000000a007343 */ /* 0x00cfea0003c00000 */
.L_x_1:
[----:B------:R-:W0:Y:S01]  /*0180*/  LDC.64 R2, c[0x4][R2] ;  /* 0x0100000002027b82 */ /* 0x000e220000000a00 */
[----:B------:R-:W1:Y:S01]  /*0190*/  LDCU.64 UR4, c[0x4][0x18] ;  /* 0x01000300ff0477ac */ /* 0x000e620008000a00 */
[----:B------:R-:W-:Y:S01]  /*01a0*/  CS2R R6, SRZ ;  /* 0x0000000000067805 */ /* 0x000fe2000001ff00 */
[----:B-1----:R-:W-:Y:S02]  /*01b0*/  IMAD.U32 R4, RZ, RZ, UR4 ;  /* 0x00000004ff047e24 */ /* 0x002fe4000f8e00ff */
[----:B------:R-:W-:-:S07]  /*01c0*/  IMAD.U32 R5, RZ, RZ, UR5 ;  /* 0x00000005ff057e24 */ /* 0x000fce000f8e00ff */
[----:B------:R-:W-:-:S07]  /*01d0*/  LEPC R20, `(.L_x_2) ;  /* 0x000000001014794e */ /* 0x000fce0000000000 */
[----:B0-----:R-:W-:Y:S05]  /*01e0*/  CALL.ABS.NOINC R2 ;  /* 0x0000000002007343 */ /* 0x001fea0003c00000 */
.L_x_2:
[----:B------:R-:W0:Y:S01]  /*01f0*/  LDC.64 R2, c[0x0][0x398] ;  /* 0x0000e600ff027b82 */ /* 0x000e220000000a00 */
[----:B------:R-:W-:-:S07]  /*0200*/  CS2R R32, SRZ ;  /* 0x0000000000207805 */ /* 0x000fce000001ff00 */
[----:B------:R-:W1:Y:S01]  /*0210*/  LDC.64 R24, c[0x0][0x358] ;  /* 0x0000d600ff187b82 */ /* 0x000e620000000a00 */
[----:B0-----:R-:W-:-:S04]  /*0220*/  ISETP.NE.U32.AND P0, PT, R2, RZ, PT ;  /* 0x000000ff0200720c */ /* 0x001fc80003f05070 */
[----:B------:R-:W-:-:S13]  /*0230*/  ISETP.NE.AND.EX P0, PT, R3, RZ, PT, P0 ;  /* 0x000000ff0300720c */ /* 0x000fda0003f05300 */
[----:B-1----:R-:W-:Y:S05]  /*0240*/  @!P0 BRA `(.L_x_3) ;  /* 0x0000002400788947 */ /* 0x002fea0003800000 */
[C---:B------:R-:W-:Y:S01]  /*0250*/  ISETP.GE.U32.AND P0, PT, R2.reuse, 0x10, PT ;  /* 0x000000100200780c */ /* 0x040fe20003f06070 */
[----:B------:R-:W-:Y:S01]  /*0260*/  IMAD.MOV.U32 R30, RZ, RZ, RZ ;  /* 0x000000ffff1e7224 */ /* 0x000fe200078e00ff */
[----:B------:R-:W-:Y:S01]  /*0270*/  LOP3.LUT R29, R2, 0xf, RZ, 0xc0, !PT ;  /* 0x0000000f021d7812 */ /* 0x000fe200078ec0ff */
[----:B------:R-:W-:Y:S01]  /*0280*/  IMAD.MOV.U32 R23, RZ, RZ, RZ ;  /* 0x000000ffff177224 */ /* 0x000fe200078e00ff */
[----:B------:R-:W-:Y:S02]  /*0290*/  ISETP.GE.U32.AND.EX P0, PT, R3, RZ, PT, P0 ;  /* 0x000000ff0300720c */ /* 0x000fe40003f06100 */
[----:B------:R-:W-:-:S11]  /*02a0*/  CS2R R32, SRZ ;  /* 0x0000000000207805 */ /* 0x000fd6000001ff00 */
[----:B------:R-:W-:Y:S05]  /*02b0*/  @!P0 BRA `(.L_x_4) ;  /* 0x00000010001c8947 */ /* 0x000fea0003800000 */
[----:B------:R-:W0:Y:S01]  /*02c0*/  LDCU.64 UR4, c[0x0][0x388] ;  /* 0x00007100ff0477ac */ /* 0x000e220008000a00 */
[----:B------:R-:W-:Y:S01]  /*02d0*/  LOP3.LUT R30, R2, 0xfffffff0, RZ, 0xc0, !PT ;  /* 0xfffffff0021e7812 */ /* 0x000fe200078ec0ff */
[----:B------:R-:W-:Y:S01]  /*02e0*/  BSSY.RECONVERGENT B6, `(.L_x_4) ;  /* 0x0000104000067945 */ /* 0x000fe20003800200 */
[----:B------:R-:W-:Y:S01]  /*02f0*/  CS2R R32, SRZ ;  /* 0x0000000000207805 */ /* 0x000fe2000001ff00 */
[----:B------:R-:W1:Y:S02]  /*0300*/  LDCU UR6, c[0x0][0x39c] ;  /* 0x00007380ff0677ac */ /* 0x000e640008000800 */
[----:B------:R-:W-:Y:S01]  /*0310*/  IMAD.MOV.U32 R26, RZ, RZ, R30 ;  /* 0x000000ffff1a7224 */ /* 0x000fe200078e001e */
[----:B0-----:R-:W-:-:S04]  /*0320*/  UIADD3 UR4, UP0, UPT, UR4, 0x40, URZ ;  /* 0x0000004004047890 */ /* 0x001fc8000ff1e0ff */
[----:B------:R-:W-:Y:S01]  /*0330*/  UIADD3.X UR5, UPT, UPT, URZ, UR5, URZ, UP0, !UPT ;  /* 0x00000005ff057290 */ /* 0x000fe200087fe4ff */
[----:B-1----:R-:W-:Y:S02]  /*0340*/  IMAD.U32 R23, RZ, RZ, UR6 ;  /* 0x00000006ff177e24 */ /* 0x002fe4000f8e00ff */
[----:B------:R-:W-:Y:S02]  /*0350*/  IMAD.U32 R22, RZ, RZ, UR6 ;  /* 0x00000006ff167e24 */ /* 0x000fe4000f8e00ff */
[----:B------:R-:W-:Y:S02]  /*0360*/  IMAD.U32 R18, RZ, RZ, UR4 ;  /* 0x00000004ff127e24 */ /* 0x000fe4000f8e00ff */
[----:B------:R-:W-:-:S07]  /*0370*/  IMAD.U32 R19, RZ, RZ, UR5 ;  /* 0x00000005ff137e24 */ /* 0x000fce000f8e00ff */
.L_x_21:
[----:B------:R-:W-:Y:S02]  /*0380*/  R2UR UR4, R24 ;  /* 0x00000000180472ca */ /* 0x000fe400000e0000 */
[----:B------:R-:W-:-:S13]  /*0390*/  R2UR UR5, R25 ;  /* 0x00000000190572ca */ /* 0x000fda00000e0000 */
[----:B------:R-:W2:Y:S01]  /*03a0*/  LDG.E.64 R10, desc[UR4][R18.64+-0x40] ;  /* 0xffffc004120a7981 */ /* 0x000ea2000c1e1b00 */
[----:B------:R-:W-:Y:S01]  /*03b0*/  MOV R2, 0x0 ;  /* 0x0000000000027802 */ /* 0x000fe20000000f00 */
[----:B------:R-:W0:Y:S01]  /*03c0*/  LDCU.64 UR4, c[0x4][0x20] ;  /* 0x01000400ff0477ac */ /* 0x000e220008000a00 */
[----:B------:R-:W-:Y:S01]  /*03d0*/  IADD3 R26, P0, PT, R26, -0x10, RZ ;  /* 0xfffffff01a1a7810 */ /* 0x000fe20007f1e0ff */
[----:B------:R-:W-:Y:S01]  /*03e0*/  IMAD.MOV.U32 R6, RZ, RZ, R28 ;  /* 0x000000ffff067224 */ /* 0x000fe200078e001c */
[----:B------:R1:W3:Y:S01]  /*03f0*/  LDC.64 R8, c[0x4][R2] ;  /* 0x0100000002087b82 */ /* 0x0002e20000000a00 */
[----:B------:R-:W-:Y:S01]  /*0400*/  IMAD.MOV.U32 R7, RZ, RZ, R27 ;  /* 0x000000ffff077224 */ /* 0x000fe200078e001b */
[----:B------:R-:W-:Y:S02]  /*0410*/  IADD3.X R22, PT, PT, R22, -0x1, RZ, P0, !PT ;  /* 0xffffffff16167810 */ /* 0x000fe400007fe4ff */
[----:B------:R-:W-:-:S04]  /*0420*/  ISETP.NE.U32.AND P0, PT, R26, RZ, PT ;  /* 0x000000ff1a00720c */ /* 0x000fc80003f05070 */
[----:B------:R-:W-:-:S04]  /*0430*/  ISETP.NE.AND.EX P0, PT, R22, RZ, PT, P0 ;  /* 0x000000ff1600720c */ /* 0x000fc80003f05300 */
[----:B------:R-:W-:Y:S01]  /*0440*/  P2R R31, PR, RZ, 0x1 ;  /* 0x00000001ff1f7803 */ /* 0x000fe20000000000 */
[----:B0-----:R-:W-:Y:S02]  /*0450*/  IMAD.U32 R4, RZ, RZ, UR4 ;  /* 0x00000004ff047e24 */ /* 0x001fe4000f8e00ff */
[----:B------:R-:W-:Y:S01]  /*0460*/  IMAD.U32 R5, RZ, RZ, UR5 ;  /* 0x00000005ff057e24 */ /* 0x000fe2000f8e00ff */
[----:B--23--:R1:W-:Y:S06]  /*0470*/  STL.64 [R1], R10 ;  /* 0x0000000a01007387 */ /* 0x00c3ec0000100a00 */
[----:B------:R-:W-:-:S07]  /*0480*/  LEPC R20, `(.L_x_5) ;  /* 0x000000001014794e */ /* 0x000fce0000000000 */
[----:B-1----:R-:W-:Y:S05]  /*0490*/  CALL.ABS.NOINC R8 ;  /* 0x0000000008007343 */ /* 0x002fea0003c00000 */
.L_x_5:
[----:B------:R-:W-:Y:S02]  /*04a0*/  R2UR UR4, R24 ;  /* 0x00000000180472ca */ /* 0x000fe400000e0000 */
[----:B------:R-:W-:-:S13]  /*04b0*/  R2UR UR5, R25 ;  /* 0x00000000190572ca */ /* 0x000fda00000e0000 */
[----:B------:R-:W2:Y:S01]  /*04c0*/  LDG.E.64 R10, desc[UR4][R18.64+-0x38] ;  /* 0xffffc804120a7981 */ /* 0x000ea2000c1e1b00 */
[----:B------:R0:W1:Y:S03]  /*04d0*/  LDC.64 R8, c[0x4][R2] ;  /* 0x0100000002087b82 */ /* 0x0000660000000a00 */
[----:B------:R0:W5:Y:S01]  /*04e0*/  LDG.E.64 R16, desc[UR4][R18.64+-0x40] ;  /* 0xffffc00412107981 */ /* 0x000162000c1e1b00 */
[----:B------:R-:W3:Y:S01]  /*04f0*/  LDCU.64 UR4, c[0x4][0x20] ;  /* 0x01000400ff0477ac */ /* 0x000ee20008000a00 */
[----:B------:R-:W-:Y:S02]  /*0500*/  IMAD.MOV.U32 R6, RZ, RZ, R28 ;  /* 0x000000ffff067224 */ /* 0x000fe400078e001c */
[----:B------:R-:W-:Y:S02]  /*0510*/  IMAD.MOV.U32 R7, RZ, RZ, R27 ;  /* 0x000000ffff077224 */ /* 0x000fe400078e001b */
[----:B---3--:R-:W-:-:S02]  /*0520*/  IMAD.U32 R4, RZ, RZ, UR4 ;  /* 0x00000004ff047e24 */ /* 0x008fc4000f8e00ff */
[----:B------:R-:W-:Y:S01]  /*0530*/  IMAD.U32 R5, RZ, RZ, UR5 ;  /* 0x00000005ff057e24 */ /* 0x000fe2000f8e00ff */
[----:B-12---:R0:W-:Y:S06]  /*0540*/  STL.64 [R1], R10 ;  /* 0x0000000a01007387 */ /* 0x0061ec0000100a00 */
[----:B------:R-:W-:-:S07]  /*0550*/  LEPC R20, `(.L_x_6) ;  /* 0x000000001014794e */ /* 0x000fce0000000000 */
[----:B0----5:R-:W-:Y:S05]  /*0560*/  CALL.ABS.NOINC R8 ;  /* 0x0000000008007343 */ /* 0x021fea0003c00000 */
.L_x_6:
[C---:B------:R-:W-:Y:S02]  /*0570*/  R2UR UR6, R24.reuse ;  /* 0x00000000180672ca */ /* 0x040fe400000e0000 */
[C---:B------:R-:W-:Y:S02]  /*0580*/  R2UR UR7, R25.reuse ;  /* 0x00000000190772ca */ /* 0x040fe400000e0000 */
[----:B------:R-:W-:Y:S02]  /*0590*/  R2UR UR4, R24 ;  /* 0x00000000180472ca */ /* 0x000fe400000e0000 */
[----:B------:R-:W-:-:S09]  /*05a0*/  R2UR UR5, R25 ;  /* 0x00000000190572ca */ /* 0x000fd200000e0000 */
[----:B------:R-:W2:Y:S04]  /*05b0*/  LDG.E.64 R10, desc[UR6][R18.64+-0x30] ;  /* 0xffffd006120a7981 */ /* 0x000ea8000c1e1b00 */
[----:B------:R-:W3:Y:S01]  /*05c0*/  LDG.E.64 R4, desc[UR4][R18.64+-0x38] ;  /* 0xffffc80412047981 */ /* 0x000ee2000c1e1b00 */
[----:B------:R0:W1:Y:S01]  /*05d0*/  LDC.64 R8, c[0x4][R2] ;  /* 0x0100000002087b82 */ /* 0x0000620000000a00 */
[----:B------:R-:W4:Y:S01]  /*05e0*/  LDCU.64 UR4, c[0x4][0x20] ;  /* 0x01000400ff0477ac */ /* 0x000f220008000a00 */
[----:B------:R-:W-:Y:S02]  /*05f0*/  IMAD.MOV.U32 R6, RZ, RZ, R28 ;  /* 0x000000ffff067224 */ /* 0x000fe400078e001c */
[----:B------:R-:W-:Y:S01]  /*0600*/  IMAD.MOV.U32 R7, RZ, RZ, R27 ;  /* 0x000000ffff077224 */ /* 0x000fe200078e001b */
[----:B--2---:R0:W-:Y:S01]  /*0610*/  STL.64 [R1], R10 ;  /* 0x0000000a01007387 */ /* 0x0041e20000100a00 */
[----:B---3--:R-:W-:Y:S01]  /*0620*/  IADD3 R35, P0, P1, R4, R16, R32 ;  /* 0x0000001004237210 */ /* 0x008fe2000791e020 */
[----:B----4-:R-:W-:-:S03]  /*0630*/  IMAD.U32 R4, RZ, RZ, UR4 ;  /* 0x00000004ff047e24 */ /* 0x010fc6000f8e00ff */
[----:B------:R-:W-:Y:S01]  /*0640*/  IADD3.X R37, PT, PT, R5, R17, R33, P0, P1 ;  /* 0x0000001105257210 */ /* 0x000fe200007e2421 */
[----:B-1----:R-:W-:-:S08]  /*0650*/  IMAD.U32 R5, RZ, RZ, UR5 ;  /* 0x00000005ff057e24 */ /* 0x002fd0000f8e00ff */
[----:B------:R-:W-:-:S07]  /*0660*/  LEPC R20, `(.L_x_7) ;  /* 0x000000001014794e */ /* 0x000fce0000000000 */
[----:B0-----:R-:W-:Y:S05]  /*0670*/  CALL.ABS.NOINC R8 ;  /* 0x0000000008007343 */ /* 0x001fea0003c00000 */
.L_x_7:
        /* <DEDUP_REMOVED lines=13> */
.L_x_8:
        /* <DEDUP_REMOVED lines=17> */
.L_x_9:
        /* <DEDUP_REMOVED lines=13> */
.L_x_10:
        /* <DEDUP_REMOVED lines=17> */
.L_x_11:
        /* <DEDUP_REMOVED lines=13> */
.L_x_12:
        /* <DEDUP_REMOVED lines=17> */
.L_x_13:
        /* <DEDUP_REMOVED lines=13> */
.L_x_14:
        /* <DEDUP_REMOVED lines=17> */
.L_x_15:
        /* <DEDUP_REMOVED lines=13> */
.L_x_16:
        /* <DEDUP_REMOVED lines=17> */
.L_x_17:
        /* <DEDUP_REMOVED lines=13> */
.L_x_18:
        /* <DEDUP_REMOVED lines=17> */
.L_x_19:
[----:B------:R-:W-:Y:S02]  /*11c0*/  R2UR UR4, R24 ;  /* 0x00000000180472ca */ /* 0x000fe400000e0000 */
[----:B------:R-:W-:-:S13]  /*11d0*/  R2UR UR5, R25 ;  /* 0x00000000190572ca */ /* 0x000fda00000e0000 */
[----:B------:R-:W2:Y:S01]  /*11e0*/  LDG.E.64 R8, desc[UR4][R18.64+0x38] ;  /* 0x0000380412087981 */ /* 0x000ea2000c1e1b00 */
[----:B------:R-:W0:Y:S03]  /*11f0*/  LDC.64 R2, c[0x4][R2] ;  /* 0x0100000002027b82 */ /* 0x000e260000000a00 */
[----:B------:R1:W5:Y:S01]  /*1200*/  LDG.E.64 R16, desc[UR4][R18.64+0x30] ;  /* 0x0000300412107981 */ /* 0x000362000c1e1b00 */
[----:B------:R-:W3:Y:S01]  /*1210*/  LDCU.64 UR4, c[0x4][0x20] ;  /* 0x01000400ff0477ac */ /* 0x000ee20008000a00 */
[----:B------:R-:W-:Y:S02]  /*1220*/  IMAD.MOV.U32 R6, RZ, RZ, R28 ;  /* 0x000000ffff067224 */ /* 0x000fe400078e001c */
[----:B------:R-:W-:Y:S02]  /*1230*/  IMAD.MOV.U32 R7, RZ, RZ, R27 ;  /* 0x000000ffff077224 */ /* 0x000fe400078e001b */
[----:B---3--:R-:W-:-:S02]  /*1240*/  IMAD.U32 R4, RZ, RZ, UR4 ;  /* 0x00000004ff047e24 */ /* 0x008fc4000f8e00ff */
[----:B------:R-:W-:Y:S01]  /*1250*/  IMAD.U32 R5, RZ, RZ, UR5 ;  /* 0x00000005ff057e24 */ /* 0x000fe2000f8e00ff */
[----:B0-2---:R1:W-:Y:S06]  /*1260*/  STL.64 [R1], R8 ;  /* 0x0000000801007387 */ /* 0x0053ec0000100a00 */
[----:B------:R-:W-:-:S07]  /*1270*/  LEPC R20, `(.L_x_20) ;  /* 0x000000001014794e */ /* 0x000fce0000000000 */
[----:B-1---5:R-:W-:Y:S05]  /*1280*/  CALL.ABS.NOINC R2 ;  /* 0x0000000002007343 */ /* 0x022fea0003c00000 */
.L_x_20:
[----:B------:R-:W-:Y:S02]  /*1290*/  R2UR UR4, R24 ;  /* 0x00000000180472ca */ /* 0x000fe400000e0000 */
[----:B------:R-:W-:Y:S02]  /*12a0*/  R2UR UR5, R25 ;  /* 0x00000000190572ca */ /* 0x000fe400000e0000 */
[----:B------:R-:W-:-:S11]  /*12b0*/  ISETP.NE.AND P6, PT, R31, RZ, PT ;  /* 0x000000ff1f00720c */ /* 0x000fd60003fc5270 */
[----:B------:R0:W2:Y:S02]  /*12c0*/  LDG.E.64 R2, desc[UR4][R18.64+0x38] ;  /* 0x0000380412027981 */ /* 0x0000a4000c1e1b00 */
[----:B0-----:R-:W-:-:S05]  /*12d0*/  IADD3 R18, P2, PT, R18, 0x80, RZ ;  /* 0x0000008012127810 */ /* 0x001fca0007f5e0ff */
[----:B------:R-:W-:Y:S01]  /*12e0*/  IMAD.X R19, RZ, RZ, R19, P2 ;  /* 0x000000ffff137224 */ /* 0x000fe200010e0613 */
[----:B--2---:R-:W-:-:S04]  /*12f0*/  IADD3 R32, P0, P1, R2, R16, R33 ;  /* 0x0000001002207210 */ /* 0x004fc8000791e021 */
[----:B------:R-:W-:Y:S01]  /*1300*/  IADD3.X R33, PT, PT, R3, R17, R35, P0, P1 ;  /* 0x0000001103217210 */ /* 0x000fe200007e2423 */
[----:B------:R-:W-:Y:S08]  /*1310*/  @P6 BRA `(.L_x_21) ;  /* 0xfffffff000186947 */ /* 0x000ff0000383ffff */
[----:B------:R-:W-:Y:S05]  /*1320*/  BSYNC.RECONVERGENT B6 ;  /* 0x0000000000067941 */ /* 0x000fea0003800200 */
.L_x_4:
[----:B------:R-:W-:Y:S01]  /*1330*/  ISETP.NE.U32.AND P0, PT, R29, RZ, PT ;  /* 0x000000ff1d00720c */ /* 0x000fe20003f05070 */
[----:B------:R-:W-:Y:S03]  /*1340*/  BSSY.RECONVERGENT B6, `(.L_x_3) ;  /* 0x000014e000067945 */ /* 0x000fe60003800200 */
[----:B------:R-:W-:-:S13]  /*1350*/  ISETP.NE.AND.EX P0, PT, RZ, RZ, PT, P0 ;  /* 0x000000ffff00720c */ /* 0x000fda0003f05300 */
[----:B------:R-:W-:Y:S05]  /*1360*/  @!P0 BRA `(.L_x_22) ;  /* 0x00000014002c8947 */ /* 0x000fea0003800000 */
[----:B------:R-:W0:Y:S01]  /*1370*/  LDC R31, c[0x0][0x398] ;  /* 0x0000e600ff1f7b82 */ /* 0x000e220000000800 */
[----:B------:R-:W-:-:S04]  /*1380*/  ISETP.GE.U32.AND P0, PT, R29, 0x8, PT ;  /* 0x000000081d00780c */ /* 0x000fc80003f06070 */
[----:B------:R-:W-:Y:S02]  /*1390*/  ISETP.GE.U32.AND.EX P0, PT, RZ, RZ, PT, P0 ;  /* 0x000000ffff00720c */ /* 0x000fe40003f06100 */
[----:B0-----:R-:W-:-:S11]  /*13a0*/  LOP3.LUT R31, R31, 0x7, RZ, 0xc0, !PT ;  /* 0x000000071f1f7812 */ /* 0x001fd600078ec0ff */
[----:B------:R-:W-:Y:S05]  /*13b0*/  @!P0 BRA `(.L_x_23) ;  /* 0x0000000800ec8947 */ /* 0x000fea0003800000 */
[----:B------:R-:W0:Y:S01]  /*13c0*/  LDCU.64 UR4, c[0x0][0x388] ;  /* 0x00007100ff0477ac */ /* 0x000e220008000a00 */
[----:B------:R-:W-:Y:S01]  /*13d0*/  IMAD.SHL.U32 R29, R30, 0x8, RZ ;  /* 0x000000081e1d7824 */ /* 0x000fe200078e00ff */
[----:B------:R-:W-:Y:S02]  /*13e0*/  R2UR UR6, R24 ;  /* 0x00000000180672ca */ /* 0x000fe400000e0000 */
[----:B------:R-:W-:Y:S02]  /*13f0*/  R2UR UR7, R25 ;  /* 0x00000000190772ca */ /* 0x000fe400000e0000 */
[----:B------:R-:W-:Y:S02]  /*1400*/  SHF.L.U64.HI R26, R30, 0x3, R23 ;  /* 0x000000031e1a7819 */ /* 0x000fe40000010217 */
[----:B0-----:R-:W-:-:S04]  /*1410*/  IADD3 R16, P0, PT, R29, UR4, RZ ;  /* 0x000000041d107c10 */ /* 0x001fc8000ff1e0ff */
[----:B------:R-:W-:Y:S01]  /*1420*/  IADD3.X R17, PT, PT, R26, UR5, RZ, P0, !PT ;  /* 0x000000051a117c10 */ /* 0x000fe200087fe4ff */
[----:B------:R-:W0:Y:S04]  /*1430*/  LDCU.64 UR4, c[0x4][0x20] ;  /* 0x01000400ff0477ac */ /* 0x000e280008000a00 */
[----:B------:R-:W2:Y:S01]  /*1440*/  LDG.E.64 R10, desc[UR6][R16.64] ;  /* 0x00000006100a7981 */ /* 0x000ea2000c1e1b00 */
[----:B------:R-:W-:Y:S01]  /*1450*/  MOV R2, 0x0 ;  /* 0x0000000000027802 */ /* 0x000fe20000000f00 */
[----:B------:R-:W-:Y:S02]  /*1460*/  IMAD.MOV.U32 R6, RZ, RZ, R28 ;  /* 0x000000ffff067224 */ /* 0x000fe400078e001c */
[----:B------:R-:W-:Y:S01]  /*1470*/  IMAD.MOV.U32 R7, RZ, RZ, R27 ;  /* 0x000000ffff077224 */ /* 0x000fe200078e001b */
[----:B------:R1:W3:Y:S01]  /*1480*/  LDC.64 R8, c[0x4][R2] ;  /* 0x0100000002087b82 */ /* 0x0002e20000000a00 */
[----:B0-----:R-:W-:-:S02]  /*1490*/  IMAD.U32 R4, RZ, RZ, UR4 ;  /* 0x00000004ff047e24 */ /* 0x001fc4000f8e00ff */
[----:B------:R-:W-:Y:S01]  /*14a0*/  IMAD.U32 R5, RZ, RZ, UR5 ;  /* 0x00000005ff057e24 */ /* 0x000fe2000f8e00ff */
[----:B--23--:R1:W-:Y:S06]  /*14b0*/  STL.64 [R1], R10 ;  /* 0x0000000a01007387 */ /* 0x00c3ec0000100a00 */
[----:B------:R-:W-:-:S07]  /*14c0*/  LEPC R20, `(.L_x_24) ;  /* 0x000000001014794e */ /* 0x000fce0000000000 */
[----:B-1----:R-:W-:Y:S05]  /*14d0*/  CALL.ABS.NOINC R8 ;  /* 0x0000000008007343 */ /* 0x002fea0003c00000 */
.L_x_24:
[----:B------:R-:W0:Y:S01]  /*14e0*/  LDCU.64 UR4, c[0x0][0x388] ;  /* 0x00007100ff0477ac */ /* 0x000e220008000a00 */
[----:B------:R-:W-:Y:S02]  /*14f0*/  IADD3 R22, P0, PT, R29, 0x8, RZ ;  /* 0x000000081d167810 */ /* 0x000fe40007f1e0ff */
[----:B------:R-:W-:Y:S02]  /*1500*/  R2UR UR6, R24 ;  /* 0x00000000180672ca */ /* 0x000fe400000e0000 */
[----:B------:R-:W-:Y:S01]  /*1510*/  LOP3.LUT R22, R22, 0xfffffff8, RZ, 0xc0, !PT ;  /* 0xfffffff816167812 */ /* 0x000fe200078ec0ff */
[----:B------:R-:W-:Y:S01]  /*1520*/  IMAD.X R0, RZ, RZ, R26, P0 ;  /* 0x000000ffff007224 */ /* 0x000fe200000e061a */
[----:B------:R-:W-:-:S04]  /*1530*/  R2UR UR7, R25 ;  /* 0x00000000190772ca */ /* 0x000fc800000e0000 */
[----:B------:R-:W-:Y:S02]  /*1540*/  LOP3.LUT R0, R0, 0x7, RZ, 0xc0, !PT ;  /* 0x0000000700007812 */ /* 0x000fe400078ec0ff */
[----:B0-----:R-:W-:Y:S02]  /*1550*/  IADD3 R22, P0, PT, R22, UR4, RZ ;  /* 0x0000000416167c10 */ /* 0x001fe4000ff1e0ff */
[----:B------:R-:W-:Y:S02]  /*1560*/  R2UR UR4, R24 ;  /* 0x00000000180472ca */ /* 0x000fe400000e0000 */
[----:B------:R-:W-:Y:S02]  /*1570*/  IADD3.X R23, PT, PT, R0, UR5, RZ, P0, !PT ;  /* 0x0000000500177c10 */ /* 0x000fe400087fe4ff */
[----:B------:R-:W-:-:S03]  /*1580*/  R2UR UR5, R25 ;  /* 0x00000000190572ca */ /* 0x000fc600000e0000 */
[----:B------:R-:W2:Y:S10]  /*1590*/  LDG.E.64 R10, desc[UR6][R22.64] ;  /* 0x00000006160a7981 */ /* 0x000eb4000c1e1b00 */
[----:B------:R-:W3:Y:S01]  /*15a0*/  LDG.E.64 R16, desc[UR4][R16.64] ;  /* 0x0000000410107981 */ /* 0x000ee2000c1e1b00 */
[----:B------:R0:W1:Y:S01]  /*15b0*/  LDC.64 R8, c[0x4][R2] ;  /* 0x0100000002087b82 */ /* 0x0000620000000a00 */
[----:B------:R-:W4:Y:S01]  /*15c0*/  LDCU.64 UR4, c[0x4][0x20] ;  /* 0x01000400ff0477ac */ /* 0x000f220008000a00 */
[----:B------:R-:W-:-:S02]  /*15d0*/  IMAD.MOV.U32 R6, RZ, RZ, R28 ;  /* 0x000000ffff067224 */ /* 0x000fc400078e001c */
[----:B------:R-:W-:Y:S02]  /*15e0*/  IMAD.MOV.U32 R7, RZ, RZ, R27 ;  /* 0x000000ffff077224 */ /* 0x000fe400078e001b */
[----:B----4-:R-:W-:Y:S02]  /*15f0*/  IMAD.U32 R4, RZ, RZ, UR4 ;  /* 0x00000004ff047e24 */ /* 0x010fe4000f8e00ff */
[----:B------:R-:W-:Y:S01]  /*1600*/  IMAD.U32 R5, RZ, RZ, UR5 ;  /* 0x00000005ff057e24 */ /* 0x000fe2000f8e00ff */
[----:B--2---:R0:W-:Y:S01]  /*1610*/  STL.64 [R1], R10 ;  /* 0x0000000a01007387 */ /* 0x0041e20000100a00 */
[----:B---3--:R-:W-:-:S05]  /*1620*/  IADD3 R35, P0, PT, R16, R32, RZ ;  /* 0x0000002010237210 */ /* 0x008fca0007f1e0ff */
[----:B01----:R-:W-:-:S08]  /*1630*/  IMAD.X R33, R17, 0x1, R33, P0 ;  /* 0x0000000111217824 */ /* 0x003fd000000e0621 */
[----:B------:R-:W-:-:S07]  /*1640*/  LEPC R20, `(.L_x_25) ;  /* 0x000000001014794e */ /* 0x000fce0000000000 */
[----:B------:R-:W-:Y:S05]  /*1650*/  CALL.ABS.NOINC R8 ;  /* 0x0000000008007343 */ /* 0x000fea0003c00000 */
.L_x_25:
[----:B------:R-:W0:Y:S01]  /*1660*/  LDCU.64 UR4, c[0x0][0x388] ;  /* 0x00007100ff0477ac */ /* 0x000e220008000a00 */
[----:B------:R-:W-:Y:S02]  /*1670*/  IADD3 R18, P0, PT, R29, 0x10, RZ ;  /* 0x000000101d127810 */ /* 0x000fe40007f1e0ff */
[----:B------:R-:W-:Y:S02]  /*1680*/  R2UR UR6, R24 ;  /* 0x00000000180672ca */ /* 0x000fe400000e0000 */
[----:B------:R-:W-:Y:S01]  /*1690*/  LOP3.LUT R18, R18, 0xfffffff8, RZ, 0xc0, !PT ;  /* 0xfffffff812127812 */ /* 0x000fe200078ec0ff */
[----:B------:R-:W-:Y:S01]  /*16a0*/  IMAD.X R0, RZ, RZ, R26, P0 ;  /* 0x000000ffff007224 */ /* 0x000fe200000e061a */
[----:B------:R-:W-:-:S04]  /*16b0*/  R2UR UR7, R25 ;  /* 0x00000000190772ca */ /* 0x000fc800000e0000 */
[----:B------:R-:W-:Y:S02]  /*16c0*/  LOP3.LUT R0, R0, 0x7, RZ, 0xc0, !PT ;  /* 0x0000000700007812 */ /* 0x000fe400078ec0ff */
[----:B0-----:R-:W-:-:S04]  /*16d0*/  IADD3 R18, P0, PT, R18, UR4, RZ ;  /* 0x0000000412127c10 */ /* 0x001fc8000ff1e0ff */
[----:B------:R-:W-:-:S05]  /*16e0*/  IADD3.X R19, PT, PT, R0, UR5, RZ, P0, !PT ;  /* 0x0000000500137c10 */ /* 0x000fca00087fe4ff */
[----:B------:R-:W2:Y:S01]  /*16f0*/  LDG.E.64 R10, desc[UR6][R18.64] ;  /* 0x00000006120a7981 */ /* 0x000ea2000c1e1b00 */
[----:B------:R-:W-:Y:S02]  /*1700*/  R2UR UR4, R24 ;  /* 0x00000000180472ca */ /* 0x000fe400000e0000 */
[----:B------:R-:W-:Y:S01]  /*1710*/  R2UR UR5, R25 ;  /* 0x00000000190572ca */ /* 0x000fe200000e0000 */
[----:B------:R0:W1:-:S12]  /*1720*/  LDC.64 R8, c[0x4][R2] ;  /* 0x0100000002087b82 */ /* 0x0000580000000a00 */
[----:B------:R-:W5:Y:S01]  /*1730*/  LDG.E.64 R22, desc[UR4][R22.64] ;  /* 0x0000000416167981 */ /* 0x000f62000c1e1b00 */
[----:B------:R-:W3:Y:S01]  /*1740*/  LDCU.64 UR4, c[0x4][0x20] ;  /* 0x01000400ff0477ac */ /* 0x000ee20008000a00 */
[----:B------:R-:W-:Y:S02]  /*1750*/  IMAD.MOV.U32 R6, RZ, RZ, R28 ;  /* 0x000000ffff067224 */ /* 0x000fe400078e001c */
[----:B------:R-:W-:Y:S02]  /*1760*/  IMAD.MOV.U32 R7, RZ, RZ, R27 ;  /* 0x000000ffff077224 */ /* 0x000fe400078e001b */
[----:B---3--:R-:W-:Y:S02]  /*1770*/  IMAD.U32 R4, RZ, RZ, UR4 ;  /* 0x00000004ff047e24 */ /* 0x008fe4000f8e00ff */
[----:B------:R-:W-:Y:S01]  /*1780*/  IMAD.U32 R5, RZ, RZ, UR5 ;  /* 0x00000005ff057e24 */ /* 0x000fe2000f8e00ff */
[----:B-12---:R0:W-:Y:S06]  /*1790*/  STL.64 [R1], R10 ;  /* 0x0000000a01007387 */ /* 0x0061ec0000100a00 */
[----:B------:R-:W-:-:S07]  /*17a0*/  LEPC R20, `(.L_x_26) ;  /* 0x000000001014794e */ /* 0x000fce0000000000 */
[----:B0----5:R-:W-:Y:S05]  /*17b0*/  CALL.ABS.NOINC R8 ;  /* 0x0000000008007343 */ /* 0x021fea0003c00000 */
.L_x_26:
        /* <DEDUP_REMOVED lines=20> */
[----:B---3--:R-:W-:-:S04]  /*1900*/  IADD3 R35, P0, P1, R18, R22, R35 ;  /* 0x0000001612237210 */ /* 0x008fc8000791e023 */
[----:B01----:R-:W-:-:S09]  /*1910*/  IADD3.X R33, PT, PT, R19, R23, R33, P0, P1 ;  /* 0x0000001713217210 */ /* 0x003fd200007e2421 */
[----:B------:R-:W-:-:S07]  /*1920*/  LEPC R20, `(.L_x_27) ;  /* 0x000000001014794e */ /* 0x000fce0000000000 */
[----:B------:R-:W-:Y:S05]  /*1930*/  CALL.ABS.NOINC R8 ;  /* 0x0000000008007343 */ /* 0x000fea0003c00000 */
.L_x_27:
        /* <DEDUP_REMOVED lines=13> */
[----:B------:R0:W5:Y:S01]  /*1a10*/  LDG.E.64 R22, desc[UR4][R16.64] ;  /* 0x0000000410167981 */ /* 0x000162000c1e1b00 */
        /* <DEDUP_REMOVED lines=8> */
.L_x_28:
        /* <DEDUP_REMOVED lines=24> */
.L_x_29:
        /* <DEDUP_REMOVED lines=22> */
.L_x_30:
        /* <DEDUP_REMOVED lines=13> */
[----:B------:R-:W0:Y:S01]  /*1e50*/  LDC.64 R2, c[0x4][R2] ;  /* 0x0100000002027b82 */ /* 0x000e220000000a00 */
[----:B------:R-:W1:Y:S01]  /*1e60*/  LDCU.64 UR4, c[0x4][0x20] ;  /* 0x01000400ff0477ac */ /* 0x000e620008000a00 */
[----:B------:R-:W-:-:S02]  /*1e70*/  IMAD.MOV.U32 R6, RZ, RZ, R28 ;  /* 0x000000ffff067224 */ /* 0x000fc400078e001c */
[----:B------:R-:W-:Y:S02]  /*1e80*/  IMAD.MOV.U32 R7, RZ, RZ, R27 ;  /* 0x000000ffff077224 */ /* 0x000fe400078e001b */
[----:B-1----:R-:W-:Y:S02]  /*1e90*/  IMAD.U32 R4, RZ, RZ, UR4 ;  /* 0x00000004ff047e24 */ /* 0x002fe4000f8e00ff */
[----:B------:R-:W-:Y:S01]  /*1ea0*/  IMAD.U32 R5, RZ, RZ, UR5 ;  /* 0x00000005ff057e24 */ /* 0x000fe2000f8e00ff */
[----:B--2---:R1:W-:Y:S01]  /*1eb0*/  STL.64 [R1], R8 ;  /* 0x0000000801007387 */ /* 0x0043e20000100a00 */
[----:B---3--:R-:W-:-:S04]  /*1ec0*/  IADD3 R35, P0, P1, R18, R16, R35 ;  /* 0x0000001012237210 */ /* 0x008fc8000791e023 */
[----:B01----:R-:W-:-:S09]  /*1ed0*/  IADD3.X R33, PT, PT, R19, R17, R33, P0, P1 ;  /* 0x0000001113217210 */ /* 0x003fd200007e2421 */
[----:B------:R-:W-:-:S07]  /*1ee0*/  LEPC R20, `(.L_x_31) ;  /* 0x000000001014794e */ /* 0x000fce0000000000 */
[----:B------:R-:W-:Y:S05]  /*1ef0*/  CALL.ABS.NOINC R2 ;  /* 0x0000000002007343 */ /* 0x000fea0003c00000 */
.L_x_31:
[----:B------:R-:W-:Y:S02]  /*1f00*/  R2UR UR4, R24 ;  /* 0x00000000180472ca */ /* 0x000fe400000e0000 */
[----:B------:R-:W-:-:S13]  /*1f10*/  R2UR UR5, R25 ;  /* 0x00000000190572ca */ /* 0x000fda00000e0000 */
[----:B------:R-:W2:Y:S01]  /*1f20*/  LDG.E.64 R36, desc[UR4][R36.64] ;  /* 0x0000000424247981 */ /* 0x000ea2000c1e1b00 */
[----:B------:R-:W-:Y:S02]  /*1f30*/  VIADD R30, R30, 0x8 ;  /* 0x000000081e1e7836 */ /* 0x000fe40000000000 */
[----:B------:R-:W-:Y:S01]  /*1f40*/  IMAD.MOV.U32 R23, RZ, RZ, RZ ;  /* 0x000000ffff177224 */ /* 0x000fe200078e00ff */
[----:B--2---:R-:W-:-:S05]  /*1f50*/  IADD3 R32, P0, PT, R36, R35, RZ ;  /* 0x0000002324207210 */ /* 0x004fca0007f1e0ff */
[----:B------:R-:W-:-:S08]  /*1f60*/  IMAD.X R33, R37, 0x1, R33, P0 ;  /* 0x0000000125217824 */ /* 0x000fd000000e0621 */
.L_x_23:
[----:B------:R-:W-:-:S04]  /*1f70*/  ISETP.NE.U32.AND P0, PT, R31, RZ, PT ;  /* 0x000000ff1f00720c */ /* 0x000fc80003f05070 */
[----:B------:R-:W-:-:S13]  /*1f80*/  ISETP.NE.AND.EX P0, PT, RZ, RZ, PT, P0 ;  /* 0x000000ffff00720c */ /* 0x000fda0003f05300 */
[----:B------:R-:W-:Y:S05]  /*1f90*/  @!P0 BRA `(.L_x_22) ;  /* 0x0000000800208947 */ /* 0x000fea0003800000 */
[----:B------:R-:W0:Y:S01]  /*1fa0*/  LDCU UR4, c[0x0][0x398] ;  /* 0x00007300ff0477ac */ /* 0x000e220008000800 */
[----:B------:R-:W-:Y:S01]  /*1fb0*/  ISETP.GE.U32.AND P0, PT, R31, 0x4, PT ;  /* 0x000000041f00780c */ /* 0x000fe20003f06070 */
[----:B------:R-:W-:-:S03]  /*1fc0*/  IMAD.MOV.U32 R26, RZ, RZ, RZ ;  /* 0x000000ffff1a7224 */ /* 0x000fc600078e00ff */
[----:B------:R-:W-:Y:S01]  /*1fd0*/  ISETP.GE.U32.AND.EX P0, PT, RZ, RZ, PT, P0 ;  /* 0x000000ffff00720c */ /* 0x000fe20003f06100 */
[----:B0-----:R-:W-:-:S06]  /*1fe0*/  ULOP3.LUT UR4, UR4, 0x3, URZ, 0xc0, !UPT ;  /* 0x0000000304047892 */ /* 0x001fcc000f8ec0ff */
[----:B------:R-:W-:-:S06]  /*1ff0*/  IMAD.U32 R2, RZ, RZ, UR4 ;  /* 0x00000004ff027e24 */ /* 0x000fcc000f8e00ff */
        /* <DEDUP_REMOVED lines=12> */
[----:B------:R-:W-:-:S03]  /*20c0*/  IMAD.MOV.U32 R7, RZ, RZ, R27 ;  /* 0x000000ffff077224 */ /* 0x000fc600078e001b */
[----:B------:R-:W1:Y:S01]  /*20d0*/  LDC.64 R8, c[0x4][R8] ;  /* 0x0100000008087b82 */ /* 0x000e620000000a00 */
[----:B0-----:R-:W-:Y:S02]  /*20e0*/  IMAD.U32 R4, RZ, RZ, UR4 ;  /* 0x00000004ff047e24 */ /* 0x001fe4000f8e00ff */
[----:B------:R-:W-:Y:S01]  /*20f0*/  IMAD.U32 R5, RZ, RZ, UR5 ;  /* 0x00000005ff057e24 */ /* 0x000fe2000f8e00ff */
[----:B-12---:R0:W-:Y:S06]  /*2100*/  STL.64 [R1], R10 ;  /* 0x0000000a01007387 */ /* 0x0061ec0000100a00 */
[----:B------:R-:W-:-:S07]  /*2110*/  LEPC R20, `(.L_x_33) ;  /* 0x000000001014794e */ /* 0x000fce0000000000 */
[----:B0-----:R-:W-:Y:S05]  /*2120*/  CALL.ABS.NOINC R8 ;  /* 0x0000000008007343 */ /* 0x001fea0003c00000 */
.L_x_33:
        /* <DEDUP_REMOVED lines=13> */
[----:B------:R-:W-:Y:S01]  /*2200*/  MOV R29, 0x0 ;  /* 0x00000000001d7802 */ /* 0x000fe20000000f00 */
[----:B------:R-:W0:Y:S01]  /*2210*/  LDCU.64 UR4, c[0x4][0x20] ;  /* 0x01000400ff0477ac */ /* 0x000e220008000a00 */
[----:B------:R-:W-:-:S02]  /*2220*/  IMAD.MOV.U32 R6, RZ, RZ, R28 ;  /* 0x000000ffff067224 */ /* 0x000fc400078e001c */
[----:B------:R1:W4:Y:S01]  /*2230*/  LDC.64 R8, c[0x4][R29] ;  /* 0x010000001d087b82 */ /* 0x0003220000000a00 */
[----:B------:R-:W-:Y:S02]  /*2240*/  IMAD.MOV.U32 R7, RZ, RZ, R27 ;  /* 0x000000ffff077224 */ /* 0x000fe400078e001b */
[----:B0-----:R-:W-:Y:S02]  /*2250*/  IMAD.U32 R4, RZ, RZ, UR4 ;  /* 0x00000004ff047e24 */ /* 0x001fe4000f8e00ff */
[----:B------:R-:W-:Y:S01]  /*2260*/  IMAD.U32 R5, RZ, RZ, UR5 ;  /* 0x00000005ff057e24 */ /* 0x000fe2000f8e00ff */
[----:B--2---:R1:W-:Y:S01]  /*2270*/  STL.64 [R1], R10 ;  /* 0x0000000a01007387 */ /* 0x0043e20000100a00 */
[----:B---3--:R-:W-:-:S05]  /*2280*/  IADD3 R31, P0, PT, R18, R32, RZ ;  /* 0x00000020121f7210 */ /* 0x008fca0007f1e0ff */
[----:B-1--4-:R-:W-:-:S08]  /*2290*/  IMAD.X R33, R19, 0x1, R33, P0 ;  /* 0x0000000113217824 */ /* 0x012fd000000e0621 */
[----:B------:R-:W-:-:S07]  /*22a0*/  LEPC R20, `(.L_x_34) ;  /* 0x000000001014794e */ /* 0x000fce0000000000 */
[----:B------:R-:W-:Y:S05]  /*22b0*/  CALL.ABS.NOINC R8 ;  /* 0x0000000008007343 */ /* 0x000fea0003c00000 */
.L_x_34:
        /* <DEDUP_REMOVED lines=22> */
.L_x_35:
[----:B------:R-:W0:Y:S01]  /*2420*/  LDCU.64 UR4, c[0x0][0x388] ;  /* 0x00007100ff0477ac */ /* 0x000e220008000a00 */
[----:B------:R-:W-:Y:S02]  /*2430*/  IADD3 R17, P0, PT, R17, 0x18, RZ ;  /* 0x0000001811117810 */ /* 0x000fe40007f1e0ff */
[----:B------:R-:W-:Y:S02]  /*2440*/  R2UR UR6, R24 ;  /* 0x00000000180672ca */ /* 0x000fe400000e0000 */
[----:B------:R-:W-:Y:S01]  /*2450*/  R2UR UR7, R25 ;  /* 0x00000000190772ca */ /* 0x000fe200000e0000 */
[----:B------:R-:W-:Y:S01]  /*2460*/  IMAD.X R0, RZ, RZ, R16, P0 ;  /* 0x000000ffff007224 */ /* 0x000fe200000e0610 */
[----:B------:R-:W-:-:S04]  /*2470*/  LOP3.LUT R16, R17, 0xfffffff8, RZ, 0xc0, !PT ;  /* 0xfffffff811107812 */ /* 0x000fc800078ec0ff */
        /* <DEDUP_REMOVED lines=18> */
.L_x_36:
[----:B------:R-:W-:Y:S02]  /*25a0*/  R2UR UR4, R24 ;  /* 0x00000000180472ca */ /* 0x000fe400000e0000 */
[----:B------:R-:W-:-:S13]  /*25b0*/  R2UR UR5, R25 ;  /* 0x00000000190572ca */ /* 0x000fda00000e0000 */
[----:B------:R-:W2:Y:S01]  /*25c0*/  LDG.E.64 R16, desc[UR4][R16.64] ;  /* 0x0000000410107981 */ /* 0x000ea2000c1e1b00 */
[----:B------:R-:W-:Y:S02]  /*25d0*/  VIADD R30, R30, 0x4 ;  /* 0x000000041e1e7836 */ /* 0x000fe40000000000 */
[----:B------:R-:W-:Y:S01]  /*25e0*/  IMAD.MOV.U32 R23, RZ, RZ, RZ ;  /* 0x000000ffff177224 */ /* 0x000fe200078e00ff */
[----:B--2---:R-:W-:-:S05]  /*25f0*/  IADD3 R32, P0, PT, R16, R31, RZ ;  /* 0x0000001f10207210 */ /* 0x004fca0007f1e0ff */
[----:B------:R-:W-:-:S08]  /*2600*/  IMAD.X R33, R17, 0x1, R33, P0 ;  /* 0x0000000111217824 */ /* 0x000fd000000e0621 */
.L_x_32:
[----:B------:R-:W-:-:S04]  /*2610*/  ISETP.NE.U32.AND P0, PT, R2, RZ, PT ;  /* 0x000000ff0200720c */ /* 0x000fc80003f05070 */
[----:B------:R-:W-:-:S13]  /*2620*/  ISETP.NE.AND.EX P0, PT, R26, RZ, PT, P0 ;  /* 0x000000ff1a00720c */ /* 0x000fda0003f05300 */
[----:B------:R-:W-:Y:S05]  /*2630*/  @!P0 BRA `(.L_x_22) ;  /* 0x0000000000788947 */ /* 0x000fea0003800000 */
.L_x_38:
[----:B------:R-:W0:Y:S01]  /*2640*/  LDCU.64 UR4, c[0x0][0x388] ;  /* 0x00007100ff0477ac */ /* 0x000e220008000a00 */
[----:B------:R-:W-:Y:S02]  /*2650*/  R2UR UR6, R24 ;  /* 0x00000000180672ca */ /* 0x000fe400000e0000 */
[----:B------:R-:W-:Y:S02]  /*2660*/  R2UR UR7, R25 ;  /* 0x00000000190772ca */ /* 0x000fe400000e0000 */
[----:B0-----:R-:W-:-:S04]  /*2670*/  LEA R16, P0, R30, UR4, 0x3 ;  /* 0x000000041e107c11 */ /* 0x001fc8000f8018ff */
[----:B------:R-:W-:Y:S01]  /*2680*/  LEA.HI.X R17, R30, UR5, R23, 0x3, P0 ;  /* 0x000000051e117c11 */ /* 0x000fe200080f1c17 */
[----:B------:R-:W0:Y:S06]  /*2690*/  LDCU.64 UR4, c[0x4][0x20] ;  /* 0x01000400ff0477ac */ /* 0x000e2c0008000a00 */
[----:B------:R-:W2:Y:S01]  /*26a0*/  LDG.E.64 R10, desc[UR6][R16.64] ;  /* 0x00000006100a7981 */ /* 0x000ea2000c1e1b00 */
[----:B------:R-:W-:Y:S01]  /*26b0*/  MOV R8, 0x0 ;  /* 0x0000000000087802 */ /* 0x000fe20000000f00 */
[----:B------:R-:W-:Y:S01]  /*26c0*/  IMAD.MOV.U32 R6, RZ, RZ, R28 ;  /* 0x000000ffff067224 */ /* 0x000fe200078e001c */
[----:B------:R-:W-:Y:S01]  /*26d0*/  IADD3 R2, P0, PT, R2, -0x1, RZ ;  /* 0xffffffff02027810 */ /* 0x000fe20007f1e0ff */
[----:B------:R-:W-:-:S03]  /*26e0*/  IMAD.MOV.U32 R7, RZ, RZ, R27 ;  /* 0x000000ffff077224 */ /* 0x000fc600078e001b */
[----:B------:R-:W1:Y:S01]  /*26f0*/  LDC.64 R8, c[0x4][R8] ;  /* 0x0100000008087b82 */ /* 0x000e620000000a00 */
[----:B------:R-:W-:Y:S02]  /*2700*/  IADD3.X R26, PT, PT, R26, -0x1, RZ, P0, !PT ;  /* 0xffffffff1a1a7810 */ /* 0x000fe400007fe4ff */
[----:B------:R-:W-:-:S04]  /*2710*/  ISETP.NE.U32.AND P0, PT, R2, RZ, PT ;  /* 0x000000ff0200720c */ /* 0x000fc80003f05070 */
[----:B------:R-:W-:Y:S01]  /*2720*/  ISETP.NE.AND.EX P0, PT, R26, RZ, PT, P0 ;  /* 0x000000ff1a00720c */ /* 0x000fe20003f05300 */
[----:B0-----:R-:W-:Y:S02]  /*2730*/  IMAD.U32 R4, RZ, RZ, UR4 ;  /* 0x00000004ff047e24 */ /* 0x001fe4000f8e00ff */
[----:B------:R-:W-:Y:S01]  /*2740*/  IMAD.U32 R5, RZ, RZ, UR5 ;  /* 0x00000005ff057e24 */ /* 0x000fe2000f8e00ff */
[----:B------:R-:W-:Y:S01]  /*2750*/  P2R R18, PR, RZ, 0x1 ;  /* 0x00000001ff127803 */ /* 0x000fe20000000000 */
[----:B-12---:R0:W-:Y:S08]  /*2760*/  STL.64 [R1], R10 ;  /* 0x0000000a01007387 */ /* 0x0061f00000100a00 */
[----:B------:R-:W-:-:S07]  /*2770*/  LEPC R20, `(.L_x_37) ;  /* 0x000000001014794e */ /* 0x000fce0000000000 */
[----:B0-----:R-:W-:Y:S05]  /*2780*/  CALL.ABS.NOINC R8 ;  /* 0x0000000008007343 */ /* 0x001fea0003c00000 */
.L_x_37:
[----:B------:R-:W-:Y:S02]  /*2790*/  R2UR UR4, R24 ;  /* 0x00000000180472ca */ /* 0x000fe400000e0000 */
[----:B------:R-:W-:Y:S02]  /*27a0*/  R2UR UR5, R25 ;  /* 0x00000000190572ca */ /* 0x000fe400000e0000 */
[----:B------:R-:W-:-:S11]  /*27b0*/  ISETP.NE.AND P6, PT, R18, RZ, PT ;  /* 0x000000ff1200720c */ /* 0x000fd60003fc5270 */
[----:B------:R-:W2:Y:S01]  /*27c0*/  LDG.E.64 R16, desc[UR4][R16.64] ;  /* 0x0000000410107981 */ /* 0x000ea2000c1e1b00 */
[----:B------:R-:W-:Y:S02]  /*27d0*/  VIADD R30, R30, 0x1 ;  /* 0x000000011e1e7836 */ /* 0x000fe40000000000 */
[----:B------:R-:W-:Y:S01]  /*27e0*/  IMAD.MOV.U32 R23, RZ, RZ, RZ ;  /* 0x000000ffff177224 */ /* 0x000fe200078e00ff */
[----:B--2---:R-:W-:-:S05]  /*27f0*/  IADD3 R32, P0, PT, R16, R32, RZ ;  /* 0x0000002010207210 */ /* 0x004fca0007f1e0ff */
[----:B------:R-:W-:Y:S01]  /*2800*/  IMAD.X R33, R17, 0x1, R33, P0 ;  /* 0x0000000111217824 */ /* 0x000fe200000e0621 */
[----:B------:R-:W-:Y:S07]  /*2810*/  @P6 BRA `(.L_x_38) ;  /* 0xfffffffc00886947 */ /* 0x000fee000383ffff */
.L_x_22:
[----:B------:R-:W-:Y:S05]  /*2820*/  BSYNC.RECONVERGENT B6 ;  /* 0x0000000000067941 */ /* 0x000fea0003800200 */
.L_x_3:
[----:B------:R-:W-:Y:S01]  /*2830*/  MOV R2, 0x0 ;  /* 0x0000000000027802 */ /* 0x000fe20000000f00 */
[----:B------:R-:W0:Y:S01]  /*2840*/  LDCU.64 UR4, c[0x4][0x28] ;  /* 0x01000500ff0477ac */ /* 0x000e220008000a00 */
[----:B------:R-:W-:Y:S02]  /*2850*/  CS2R R6, SRZ ;  /* 0x0000000000067805 */ /* 0x000fe4000001ff00 */
[----:B------:R1:W2:Y:S01]  /*2860*/  LDC.64 R8, c[0x4][R2] ;  /* 0x0100000002087b82 */ /* 0x0002a20000000a00 */
[----:B0-----:R-:W-:Y:S02]  /*2870*/  IMAD.U32 R4, RZ, RZ, UR4 ;  /* 0x00000004ff047e24 */ /* 0x001fe4000f8e00ff */
[----:B-1----:R-:W-:-:S07]  /*2880*/  IMAD.U32 R5, RZ, RZ, UR5 ;  /* 0x00000005ff057e24 */ /* 0x002fce000f8e00ff */
[----:B------:R-:W-:-:S07]  /*2890*/  LEPC R20, `(.L_x_39) ;  /* 0x000000001014794e */ /* 0x000fce0000000000 */
[----:B--2---:R-:W-:Y:S05]  /*28a0*/  CALL.ABS.NOINC R8 ;  /* 0x0000000008007343 */ /* 0x004fea0003c00000 */
.L_x_39:
[----:B------:R0:W1:Y:S01]  /*28b0*/  LDC.64 R8, c[0x4][R2] ;  /* 0x0100000002087b82 */ /* 0x0000620000000a00 */
[----:B------:R0:W-:Y:S01]  /*28c0*/  STL.64 [R1], R32 ;  /* 0x0000002001007387 */ /* 0x0001e20000100a00 */
[----:B------:R-:W2:Y:S01]  /*28d0*/  LDCU.64 UR4, c[0x4][0x30] ;  /* 0x01000600ff0477ac */ /* 0x000ea20008000a00 */
[----:B------:R-:W-:Y:S02]  /*28e0*/  IMAD.MOV.U32 R6, RZ, RZ, R28 ;  /* 0x000000ffff067224 */ /* 0x000fe400078e001c */
[----:B------:R-:W-:Y:S02]  /*28f0*/  IMAD.MOV.U32 R7, RZ, RZ, R27 ;  /* 0x000000ffff077224 */ /* 0x000fe400078e001b */
[----:B--2---:R-:W-:Y:S02]  /*2900*/  IMAD.U32 R4, RZ, RZ, UR4 ;  /* 0x00000004ff047e24 */ /* 0x004fe4000f8e00ff */
[----:B0-----:R-:W-:-:S07]  /*2910*/  IMAD.U32 R5, RZ, RZ, UR5 ;  /* 0x00000005ff057e24 */ /* 0x001fce000f8e00ff */
[----:B------:R-:W-:-:S07]  /*2920*/  LEPC R20, `(.L_x_40) ;  /* 0x000000001014794e */ /* 0x000fce0000000000 */
[----:B-1----:R-:W-:Y:S05]  /*2930*/  CALL.ABS.NOINC R8 ;  /* 0x0000000008007343 */ /* 0x002fea0003c00000 */
.L_x_40:
[----:B------:R-:W0:Y:S01]  /*2940*/  LDC.64 R2, c[0x4][R2] ;  /* 0x0100000002027b82 */ /* 0x000e220000000a00 */
[----:B------:R-:W1:Y:S01]  /*2950*/  LDCU.64 UR4, c[0x4][0x38] ;  /* 0x01000700ff0477ac */ /* 0x000e620008000a00 */
[----:B------:R-:W-:Y:S01]  /*2960*/  CS2R R6, SRZ ;  /* 0x0000000000067805 */ /* 0x000fe2000001ff00 */
[----:B-1----:R-:W-:Y:S02]  /*2970*/  IMAD.U32 R4, RZ, RZ, UR4 ;  /* 0x00000004ff047e24 */ /* 0x002fe4000f8e00ff */
[----:B------:R-:W-:-:S07]  /*2980*/  IMAD.U32 R5, RZ, RZ, UR5 ;  /* 0x00000005ff057e24 */ /* 0x000fce000f8e00ff */
[----:B------:R-:W-:-:S07]  /*2990*/  LEPC R20, `(.L_x_41) ;  /* 0x000000001014794e */ /* 0x000fce0000000000 */
[----:B0-----:R-:W-:Y:S05]  /*29a0*/  CALL.ABS.NOINC R2 ;  /* 0x0000000002007343 */ /* 0x001fea0003c00000 */
.L_x_41:
[----:B------:R-:W-:Y:S01]  /*29b0*/  ISETP.NE.U32.AND P0, PT, R32, RZ, PT ;  /* 0x000000ff2000720c */ /* 0x000fe20003f05070 */
[----:B------:R-:W-:Y:S03]  /*29c0*/  BSSY.RECONVERGENT B7, `(.L_x_42) ;  /* 0x00001cf000077945 */ /* 0x000fe60003800200 */
[----:B------:R-:W-:-:S13]  /*29d0*/  ISETP.NE.AND.EX P0, PT, R33, RZ, PT, P0 ;  /* 0x000000ff2100720c */ /* 0x000fda0003f05300 */
[----:B------:R-:W-:Y:S05]  /*29e0*/  @!P0 BRA `(.L_x_43) ;  /* 0x0000001c00308947 */ /* 0x000fea0003800000 */
[C---:B------:R-:W-:Y:S01]  /*29f0*/  ISETP.GE.U32.AND P0, PT, R32.reuse, 0x10, PT ;  /* 0x000000102000780c */ /* 0x040fe20003f06070 */
[----:B------:R-:W-:Y:S01]  /*2a00*/  BSSY.RECONVERGENT B6, `(.L_x_44) ;  /* 0x00000d7000067945 */ /* 0x000fe20003800200 */
[----:B------:R-:W-:Y:S02]  /*2a10*/  LOP3.LUT R26, R32, 0xf, RZ, 0xc0, !PT ;  /* 0x0000000f201a7812 */ /* 0x000fe400078ec0ff */
[----:B------:R-:W-:Y:S02]  /*2a20*/  CS2R R22, SRZ ;  /* 0x0000000000167805 */ /* 0x000fe4000001ff00 */
[----:B------:R-:W-:-:S13]  /*2a30*/  ISETP.GE.U32.AND.EX P0, PT, R33, RZ, PT, P0 ;  /* 0x000000ff2100720c */ /* 0x000fda0003f06100 */
[----:B------:R-:W-:Y:S05]  /*2a40*/  @!P0 BRA `(.L_x_45) ;  /* 0x0000000c00488947 */ /* 0x000fea0003800000 */
[----:B------:R-:W0:Y:S01]  /*2a50*/  LDCU.64 UR4, c[0x0][0x390] ;  /* 0x00007200ff0477ac */ /* 0x000e220008000a00 */
[----:B------:R-:W-:Y:S01]  /*2a60*/  LOP3.LUT R23, R32, 0xfffffff0, RZ, 0xc0, !PT ;  /* 0xfffffff020177812 */ /* 0x000fe200078ec0ff */
[----:B------:R-:W-:-:S04]  /*2a70*/  IMAD.MOV.U32 R22, RZ, RZ, R33 ;  /* 0x000000ffff167224 */ /* 0x000fc800078e0021 */
[----:B------:R-:W-:Y:S01]  /*2a80*/  IMAD.MOV.U32 R19, RZ, RZ, R23 ;  /* 0x000000ffff137224 */ /* 0x000fe200078e0017 */
[----:B0-----:R-:W-:-:S04]  /*2a90*/  UIADD3 UR4, UP0, UPT, UR4, 0x7, URZ ;  /* 0x0000000704047890 */ /* 0x001fc8000ff1e0ff */
[----:B------:R-:W-:Y:S02]  /*2aa0*/  UIADD3.X UR5, UPT, UPT, URZ, UR5, URZ, UP0, !UPT ;  /* 0x00000005ff057290 */ /* 0x000fe400087fe4ff */
[----:B------:R-:W-:-:S04]  /*2ab0*/  IMAD.U32 R16, RZ, RZ, UR4 ;  /* 0x00000004ff107e24 */ /* 0x000fc8000f8e00ff */
[----:B------:R-:W-:-:S07]  /*2ac0*/  IMAD.U32 R17, RZ, RZ, UR5 ;  /* 0x00000005ff117e24 */ /* 0x000fce000f8e00ff */
.L_x_62:
[----:B------:R-:W-:Y:S02]  /*2ad0*/  R2UR UR4, R24 ;  /* 0x00000000180472ca */ /* 0x000fe400000e0000 */
[----:B------:R-:W-:-:S13]  /*2ae0*/  R2UR UR5, R25 ;  /* 0x00000000190572ca */ /* 0x000fda00000e0000 */
[----:B------:R-:W2:Y:S01]  /*2af0*/  LDG.E.S8 R0, desc[UR4][R16.64+-0x7] ;  /* 0xfffff90410007981 */ /* 0x000ea2000c1e1300 */
        /* <DEDUP_REMOVED lines=12> */
[----:B--23--:R1:W-:Y:S06]  /*2bc0*/  STL [R1], R0 ;  /* 0x0000000001007387 */ /* 0x00c3ec0000100800 */
[----:B------:R-:W-:-:S07]  /*2bd0*/  LEPC R20, `(.L_x_46) ;  /* 0x000000001014794e */ /* 0x000fce0000000000 */
[----:B-1----:R-:W-:Y:S05]  /*2be0*/  CALL.ABS.NOINC R2 ;  /* 0x0000000002007343 */ /* 0x002fea0003c00000 */
.L_x_46:
[----:B------:R-:W-:Y:S02]  /*2bf0*/  R2UR UR4, R24 ;  /* 0x00000000180472ca */ /* 0x000fe400000e0000 */
[----:B------:R-:W-:-:S13]  /*2c00*/  R2UR UR5, R25 ;  /* 0x00000000190572ca */ /* 0x000fda00000e0000 */
[----:B------:R-:W2:Y:S01]  /*2c10*/  LDG.E.S8 R0, desc[UR4][R16.64+-0x6] ;  /* 0xfffffa0410007981 */ /* 0x000ea2000c1e1300 */
[----:B------:R0:W1:Y:S01]  /*2c20*/  LDC.64 R2, c[0x4][R18] ;  /* 0x0100000012027b82 */ /* 0x0000620000000a00 */
[----:B------:R-:W3:Y:S01]  /*2c30*/  LDCU.64 UR4, c[0x4][0x40] ;  /* 0x01000800ff0477ac */ /* 0x000ee20008000a00 */
[----:B------:R-:W-:Y:S02]  /*2c40*/  IMAD.MOV.U32 R6, RZ, RZ, R28 ;  /* 0x000000ffff067224 */ /* 0x000fe400078e001c */
[----:B------:R-:W-:Y:S02]  /*2c50*/  IMAD.MOV.U32 R7, RZ, RZ, R27 ;  /* 0x000000ffff077224 */ /* 0x000fe400078e001b */
[----:B---3--:R-:W-:Y:S02]  /*2c60*/  IMAD.U32 R4, RZ, RZ, UR4 ;  /* 0x00000004ff047e24 */ /* 0x008fe4000f8e00ff */
[----:B------:R-:W-:Y:S01]  /*2c70*/  IMAD.U32 R5, RZ, RZ, UR5 ;  /* 0x00000005ff057e24 */ /* 0x000fe2000f8e00ff */
[----:B-12---:R0:W-:Y:S06]  /*2c80*/  STL [R1], R0 ;  /* 0x0000000001007387 */ /* 0x0061ec0000100800 */
[----:B------:R-:W-:-:S07]  /*2c90*/  LEPC R20, `(.L_x_47) ;  /* 0x000000001014794e */ /* 0x000fce0000000000 */
[----:B0-----:R-:W-:Y:S05]  /*2ca0*/  CALL.ABS.NOINC R2 ;  /* 0x0000000002007343 */ /* 0x001fea0003c00000 */
.L_x_47:
        /* <DEDUP_REMOVED lines=12> */
.L_x_48:
        /* <DEDUP_REMOVED lines=12> */
.L_x_49:
        /* <DEDUP_REMOVED lines=12> */
.L_x_50:
        /* <DEDUP_REMOVED lines=12> */
.L_x_51:
        /* <DEDUP_REMOVED lines=12> */
.L_x_52:
        /* <DEDUP_REMOVED lines=12> */
.L_x_53:
        /* <DEDUP_REMOVED lines=12> */
.L_x_54:
        /* <DEDUP_REMOVED lines=12> */
.L_x_55:
        /* <DEDUP_REMOVED lines=12> */
.L_x_56:
        /* <DEDUP_REMOVED lines=12> */
.L_x_57:
        /* <DEDUP_REMOVED lines=12> */
.L_x_58:
        /* <DEDUP_REMOVED lines=12> */
.L_x_59:
        /* <DEDUP_REMOVED lines=12> */
.L_x_60:
        /* <DEDUP_REMOVED lines=12> */
.L_x_61:
[----:B------:R-:W-:Y:S02]  /*3730*/  ISETP.NE.AND P6, PT, R29, RZ, PT ;  /* 0x000000ff1d00720c */ /* 0x000fe40003fc5270 */
[----:B------:R-:W-:-:S05]  /*3740*/  IADD3 R16, P0, PT, R16, 0x10, RZ ;  /* 0x0000001010107810 */ /* 0x000fca0007f1e0ff */
[----:B------:R-:W-:-:S06]  /*3750*/  IMAD.X R17, RZ, RZ, R17, P0 ;  /* 0x000000ffff117224 */ /* 0x000fcc00000e0611 */
[----:B------:R-:W-:Y:S05]  /*3760*/  @P6 BRA `(.L_x_62) ;  /* 0xfffffff000d86947 */ /* 0x000fea000383ffff */
.L_x_45:
[----:B------:R-:W-:Y:S05]  /*3770*/  BSYNC.RECONVERGENT B6 ;  /* 0x0000000000067941 */ /* 0x000fea0003800200 */
.L_x_44:
[----:B------:R-:W-:-:S04]  /*3780*/  ISETP.NE.U32.AND P0, PT, R26, RZ, PT ;  /* 0x000000ff1a00720c */ /* 0x000fc80003f05070 */
[----:B------:R-:W-:-:S13]  /*3790*/  ISETP.NE.AND.EX P0, PT, RZ, RZ, PT, P0 ;  /* 0x000000ffff00720c */ /* 0x000fda0003f05300 */
[----:B------:R-:W-:Y:S05]  /*37a0*/  @!P0 BRA `(.L_x_43) ;  /* 0x0000000c00c08947 */ /* 0x000fea0003800000 */
[----:B------:R-:W-:Y:S01]  /*37b0*/  ISETP.GE.U32.AND P0, PT, R26, 0x8, PT ;  /* 0x000000081a00780c */ /* 0x000fe20003f06070 */
[----:B------:R-:W-:Y:S01]  /*37c0*/  BSSY.RECONVERGENT B6, `(.L_x_63) ;  /* 0x0000086000067945 */ /* 0x000fe20003800200 */
[----:B------:R-:W-:Y:S02]  /*37d0*/  LOP3.LUT R16, R32, 0x7, RZ, 0xc0, !PT ;  /* 0x0000000720107812 */ /* 0x000fe400078ec0ff */
[----:B------:R-:W-:-:S13]  /*37e0*/  ISETP.GE.U32.AND.EX P0, PT, RZ, RZ, PT, P0 ;  /* 0x000000ffff00720c */ /* 0x000fda0003f06100 */
[----:B------:R-:W-:Y:S05]  /*37f0*/  @!P0 BRA `(.L_x_64) ;  /* 0x0000000800088947 */ /* 0x000fea0003800000 */
[----:B------:R-:W0:Y:S01]  /*3800*/  LDCU.64 UR4, c[0x0][0x390] ;  /* 0x00007200ff0477ac */ /* 0x000e220008000a00 */
[----:B------:R-:W-:Y:S02]  /*3810*/  R2UR UR6, R24 ;  /* 0x00000000180672ca */ /* 0x000fe400000e0000 */
[----:B------:R-:W-:Y:S02]  /*3820*/  R2UR UR7, R25 ;  /* 0x00000000190772ca */ /* 0x000fe400000e0000 */
[----:B0-----:R-:W-:-:S04]  /*3830*/  IADD3 R8, P0, PT, R23, UR4, RZ ;  /* 0x0000000417087c10 */ /* 0x001fc8000ff1e0ff */
[----:B------:R-:W-:Y:S01]  /*3840*/  IADD3.X R9, PT, PT, R22, UR5, RZ, P0, !PT ;  /* 0x0000000516097c10 */ /* 0x000fe200087fe4ff */
[----:B------:R-:W0:Y:S06]  /*3850*/  LDCU.64 UR4, c[0x4][0x40] ;  /* 0x01000800ff0477ac */ /* 0x000e2c0008000a00 */
[----:B------:R-:W2:Y:S01]  /*3860*/  LDG.E.S8 R0, desc[UR6][R8.64] ;  /* 0x0000000608007981 */ /* 0x000ea2000c1e1300 */
[----:B------:R-:W-:Y:S01]  /*3870*/  MOV R2, 0x0 ;  /* 0x0000000000027802 */ /* 0x000fe20000000f00 */
[----:B------:R-:W-:Y:S02]  /*3880*/  IMAD.MOV.U32 R6, RZ, RZ, R28 ;  /* 0x000000ffff067224 */ /* 0x000fe400078e001c */
[----:B------:R-:W-:Y:S01]  /*3890*/  IMAD.MOV.U32 R7, RZ, RZ, R27 ;  /* 0x000000ffff077224 */ /* 0x000fe200078e001b */
[----:B------:R1:W3:Y:S01]  /*38a0*/  LDC.64 R10, c[0x4][R2] ;  /* 0x01000000020a7b82 */ /* 0x0002e20000000a00 */
[----:B0-----:R-:W-:-:S02]  /*38b0*/  IMAD.U32 R4, RZ, RZ, UR4 ;  /* 0x00000004ff047e24 */ /* 0x001fc4000f8e00ff */
[----:B------:R-:W-:Y:S01]  /*38c0*/  IMAD.U32 R5, RZ, RZ, UR5 ;  /* 0x00000005ff057e24 */ /* 0x000fe2000f8e00ff */
[----:B--23--:R1:W-:Y:S06]  /*38d0*/  STL [R1], R0 ;  /* 0x0000000001007387 */ /* 0x00c3ec0000100800 */
[----:B------:R-:W-:-:S07]  /*38e0*/  LEPC R20, `(.L_x_65) ;  /* 0x000000001014794e */ /* 0x000fce0000000000 */
[----:B-1----:R-:W-:Y:S05]  /*38f0*/  CALL.ABS.NOINC R10 ;  /* 0x000000000a007343 */ /* 0x002fea0003c00000 */
.L_x_65:
[----:B------:R-:W0:Y:S01]  /*3900*/  LDCU.64 UR4, c[0x0][0x390] ;  /* 0x00007200ff0477ac */ /* 0x000e220008000a00 */
[----:B------:R-:W-:Y:S01]  /*3910*/  VIADD R8, R23, 0x1 ;  /* 0x0000000117087836 */ /* 0x000fe20000000000 */
[----:B------:R-:W-:Y:S02]  /*3920*/  R2UR UR6, R24 ;  /* 0x00000000180672ca */ /* 0x000fe400000e0000 */
[----:B------:R-:W-:Y:S02]  /*3930*/  R2UR UR7, R25 ;  /* 0x00000000190772ca */ /* 0x000fe400000e0000 */
[----:B0-----:R-:W-:-:S05]  /*3940*/  IADD3 R8, P0, PT, R8, UR4, RZ ;  /* 0x0000000408087c10 */ /* 0x001fca000ff1e0ff */
[----:B------:R-:W-:Y:S01]  /*3950*/  IMAD.X R9, RZ, RZ, UR5, P0 ;  /* 0x00000005ff097e24 */ /* 0x000fe200080e06ff */
[----:B------:R0:W1:Y:S01]  /*3960*/  LDC.64 R10, c[0x4][R2] ;  /* 0x01000000020a7b82 */ /* 0x0000620000000a00 */
[----:B------:R-:W2:Y:S04]  /*3970*/  LDCU.64 UR4, c[0x4][0x40] ;  /* 0x01000800ff0477ac */ /* 0x000ea80008000a00 */
[----:B------:R-:W3:Y:S01]  /*3980*/  LDG.E.S8 R0, desc[UR6][R8.64] ;  /* 0x0000000608007981 */ /* 0x000ee2000c1e1300 */
[----:B------:R-:W-:Y:S02]  /*3990*/  IMAD.MOV.U32 R6, RZ, RZ, R28 ;  /* 0x000000ffff067224 */ /* 0x000fe400078e001c */
[----:B------:R-:W-:Y:S02]  /*39a0*/  IMAD.MOV.U32 R7, RZ, RZ, R27 ;  /* 0x000000ffff077224 */ /* 0x000fe400078e001b */
[----:B--2---:R-:W-:-:S02]  /*39b0*/  IMAD.U32 R4, RZ, RZ, UR4 ;  /* 0x00000004ff047e24 */ /* 0x004fc4000f8e00ff */
[----:B------:R-:W-:Y:S01]  /*39c0*/  IMAD.U32 R5, RZ, RZ, UR5 ;  /* 0x00000005ff057e24 */ /* 0x000fe2000f8e00ff */
[----:B-1-3--:R0:W-:Y:S06]  /*39d0*/  STL [R1], R0 ;  /* 0x0000000001007387 */ /* 0x00a1ec0000100800 */
[----:B------:R-:W-:-:S07]  /*39e0*/  LEPC R20, `(.L_x_66) ;  /* 0x000000001014794e */ /* 0x000fce0000000000 */
[----:B0-----:R-:W-:Y:S05]  /*39f0*/  CALL.ABS.NOINC R10 ;  /* 0x000000000a007343 */ /* 0x001fea0003c00000 */
.L_x_66:
        /* <DEDUP_REMOVED lines=16> */
.L_x_67:
        /* <DEDUP_REMOVED lines=16> */
.L_x_68:
        /* <DEDUP_REMOVED lines=16> */
.L_x_69:
        /* <DEDUP_REMOVED lines=16> */
.L_x_70:
        /* <DEDUP_REMOVED lines=16> */
.L_x_71:
[----:B------:R-:W0:Y:S01]  /*3f00*/  LDCU.64 UR4, c[0x0][0x390] ;  /* 0x00007200ff0477ac */ /* 0x000e220008000a00 */
[----:B------:R-:W-:Y:S01]  /*3f10*/  VIADD R8, R23, 0x7 ;  /* 0x0000000717087836 */ /* 0x000fe20000000000 */
[----:B------:R-:W-:Y:S02]  /*3f20*/  R2UR UR6, R24 ;  /* 0x00000000180672ca */ /* 0x000fe400000e0000 */
[----:B------:R-:W-:Y:S02]  /*3f30*/  R2UR UR7, R25 ;  /* 0x00000000190772ca */ /* 0x000fe400000e0000 */
[----:B0-----:R-:W-:-:S05]  /*3f40*/  IADD3 R8, P0, PT, R8, UR4, RZ ;  /* 0x0000000408087c10 */ /* 0x001fca000ff1e0ff */
[----:B------:R-:W-:Y:S01]  /*3f50*/  IMAD.X R9, RZ, RZ, UR5, P0 ;  /* 0x00000005ff097e24 */ /* 0x000fe200080e06ff */
[----:B------:R-:W0:Y:S01]  /*3f60*/  LDC.64 R2, c[0x4][R2] ;  /* 0x0100000002027b82 */ /* 0x000e220000000a00 */
[----:B------:R-:W1:Y:S04]  /*3f70*/  LDCU.64 UR4, c[0x4][0x40] ;  /* 0x01000800ff0477ac */ /* 0x000e680008000a00 */
[----:B------:R-:W2:Y:S01]  /*3f80*/  LDG.E.S8 R0, desc[UR6][R8.64] ;  /* 0x0000000608007981 */ /* 0x000ea2000c1e1300 */
[----:B------:R-:W-:Y:S02]  /*3f90*/  IMAD.MOV.U32 R6, RZ, RZ, R28 ;  /* 0x000000ffff067224 */ /* 0x000fe400078e001c */
[----:B------:R-:W-:Y:S02]  /*3fa0*/  IMAD.MOV.U32 R7, RZ, RZ, R27 ;  /* 0x000000ffff077224 */ /* 0x000fe400078e001b */
[----:B-1----:R-:W-:-:S02]  /*3fb0*/  IMAD.U32 R4, RZ, RZ, UR4 ;  /* 0x00000004ff047e24 */ /* 0x002fc4000f8e00ff */
[----:B------:R-:W-:Y:S01]  /*3fc0*/  IMAD.U32 R5, RZ, RZ, UR5 ;  /* 0x00000005ff057e24 */ /* 0x000fe2000f8e00ff */
[----:B0-2---:R1:W-:Y:S06]  /*3fd0*/  STL [R1], R0 ;  /* 0x0000000001007387 */ /* 0x0053ec0000100800 */
[----:B------:R-:W-:-:S07]  /*3fe0*/  LEPC R20, `(.L_x_72) ;  /* 0x000000001014794e */ /* 0x000fce0000000000 */
[----:B-1----:R-:W-:Y:S05]  /*3ff0*/  CALL.ABS.NOINC R2 ;  /* 0x0000000002007343 */ /* 0x002fea0003c00000 */
.L_x_72:
[----:B------:R-:W-:Y:S02]  /*4000*/  VIADD R23, R23, 0x8 ;  /* 0x0000000817177836 */ /* 0x000fe40000000000 */
[----:B------:R-:W-:-:S07]  /*4010*/  IMAD.MOV.U32 R22, RZ, RZ, RZ ;  /* 0x000000ffff167224 */ /* 0x000fce00078e00ff */
.L_x_64:
[----:B------:R-:W-:Y:S05]  /*4020*/  BSYNC.RECONVERGENT B6 ;  /* 0x0000000000067941 */ /* 0x000fea0003800200 */
.L_x_63:
[----:B------:R-:W-:-:S04]  /*4030*/  ISETP.NE.U32.AND P0, PT, R16, RZ, PT ;  /* 0x000000ff1000720c */ /* 0x000fc80003f05070 */
[----:B------:R-:W-:-:S13]  /*4040*/  ISETP.NE.AND.EX P0, PT, RZ, RZ, PT, P0 ;  /* 0x000000ffff00720c */ /* 0x000fda0003f05300 */
[----:B------:R-:W-:Y:S05]  /*4050*/  @!P0 BRA `(.L_x_43) ;  /* 0x0000000400948947 */ /* 0x000fea0003800000 */
[----:B------:R-:W-:Y:S01]  /*4060*/  ISETP.GE.U32.AND P0, PT, R16, 0x4, PT ;  /* 0x000000041000780c */ /* 0x000fe20003f06070 */
[----:B------:R-:W-:Y:S01]  /*4070*/  BSSY.RECONVERGENT B6, `(.L_x_73) ;  /* 0x0000047000067945 */ /* 0x000fe20003800200 */
[----:B------:R-:W-:Y:S01]  /*4080*/  LOP3.LUT R32, R32, 0x3, RZ, 0xc0, !PT ;  /* 0x0000000320207812 */ /* 0x000fe200078ec0ff */
[----:B------:R-:W-:Y:S01]  /*4090*/  IMAD.MOV.U32 R2, RZ, RZ, RZ ;  /* 0x000000ffff027224 */ /* 0x000fe200078e00ff */
        /* <DEDUP_REMOVED lines=18> */
.L_x_75:
        /* <DEDUP_REMOVED lines=16> */
.L_x_76:
        /* <DEDUP_REMOVED lines=16> */
.L_x_77:
        /* <DEDUP_REMOVED lines=16> */
.L_x_78:
[----:B------:R-:W-:Y:S02]  /*44c0*/  VIADD R23, R23, 0x4 ;  /* 0x0000000417177836 */ /* 0x000fe40000000000 */
[----:B------:R-:W-:-:S07]  /*44d0*/  IMAD.MOV.U32 R22, RZ, RZ, RZ ;  /* 0x000000ffff167224 */ /* 0x000fce00078e00ff */
.L_x_74:
[----:B------:R-:W-:Y:S05]  /*44e0*/  BSYNC.RECONVERGENT B6 ;  /* 0x0000000000067941 */ /* 0x000fea0003800200 */
.L_x_73:
[----:B------:R-:W-:-:S04]  /*44f0*/  ISETP.NE.U32.AND P0, PT, R32, RZ, PT ;  /* 0x000000ff2000720c */ /* 0x000fc80003f05070 */
[----:B------:R-:W-:-:S13]  /*4500*/  ISETP.NE.AND.EX P0, PT, R2, RZ, PT, P0 ;  /* 0x000000ff0200720c */ /* 0x000fda0003f05300 */
[----:B------:R-:W-:Y:S05]  /*4510*/  @!P0 BRA `(.L_x_43) ;  /* 0x0000000000648947 */ /* 0x000fea0003800000 */
.L_x_80:
[----:B------:R-:W0:Y:S01]  /*4520*/  LDCU.64 UR4, c[0x0][0x390] ;  /* 0x00007200ff0477ac */ /* 0x000e220008000a00 */
[----:B------:R-:W-:Y:S02]  /*4530*/  R2UR UR6, R24 ;  /* 0x00000000180672ca */ /* 0x000fe400000e0000 */
[----:B------:R-:W-:Y:S02]  /*4540*/  R2UR UR7, R25 ;  /* 0x00000000190772ca */ /* 0x000fe400000e0000 */
[----:B0-----:R-:W-:-:S04]  /*4550*/  IADD3 R6, P0, PT, R23, UR4, RZ ;  /* 0x0000000417067c10 */ /* 0x001fc8000ff1e0ff */
[----:B------:R-:W-:Y:S01]  /*4560*/  IADD3.X R7, PT, PT, R22, UR5, RZ, P0, !PT ;  /* 0x0000000516077c10 */ /* 0x000fe200087fe4ff */
[----:B------:R-:W0:Y:S06]  /*4570*/  LDCU.64 UR4, c[0x4][0x40] ;  /* 0x01000800ff0477ac */ /* 0x000e2c0008000a00 */
[----:B------:R1:W2:Y:S01]  /*4580*/  LDG.E.S8 R0, desc[UR6][R6.64] ;  /* 0x0000000606007981 */ /* 0x0002a2000c1e1300 */
[----:B------:R-:W-:Y:S02]  /*4590*/  MOV R3, 0x0 ;  /* 0x0000000000037802 */ /* 0x000fe40000000f00 */
[----:B------:R-:W-:-:S02]  /*45a0*/  IADD3 R32, P0, PT, R32, -0x1, RZ ;  /* 0xffffffff20207810 */ /* 0x000fc40007f1e0ff */
[----:B------:R3:W4:Y:S02]  /*45b0*/  LDC.64 R8, c[0x4][R3] ;  /* 0x0100000003087b82 */ /* 0x0007240000000a00 */
[----:B------:R-:W-:Y:S02]  /*45c0*/  IADD3.X R2, PT, PT, R2, -0x1, RZ, P0, !PT ;  /* 0xffffffff02027810 */ /* 0x000fe400007fe4ff */
[----:B------:R-:W-:Y:S01]  /*45d0*/  ISETP.NE.U32.AND P0, PT, R32, RZ, PT ;  /* 0x000000ff2000720c */ /* 0x000fe20003f05070 */
[----:B-1----:R-:W-:Y:S02]  /*45e0*/  IMAD.MOV.U32 R6, RZ, RZ, R28 ;  /* 0x000000ffff067224 */ /* 0x002fe400078e001c */
[----:B------:R-:W-:Y:S01]  /*45f0*/  IMAD.MOV.U32 R7, RZ, RZ, R27 ;  /* 0x000000ffff077224 */ /* 0x000fe200078e001b */
[----:B------:R-:W-:Y:S01]  /*4600*/  ISETP.NE.AND.EX P0, PT, R2, RZ, PT, P0 ;  /* 0x000000ff0200720c */ /* 0x000fe20003f05300 */
[----:B0-----:R-:W-:Y:S02]  /*4610*/  IMAD.U32 R4, RZ, RZ, UR4 ;  /* 0x00000004ff047e24 */ /* 0x001fe4000f8e00ff */
[----:B------:R-:W-:Y:S01]  /*4620*/  IMAD.U32 R5, RZ, RZ, UR5 ;  /* 0x00000005ff057e24 */ /* 0x000fe2000f8e00ff */
[----:B------:R-:W-:Y:S01]  /*4630*/  P2R R16, PR, RZ, 0x1 ;  /* 0x00000001ff107803 */ /* 0x000fe20000000000 */
[----:B--2-4-:R3:W-:Y:S08]  /*4640*/  STL [R1], R0 ;  /* 0x0000000001007387 */ /* 0x0147f00000100800 */
[----:B------:R-:W-:-:S07]  /*4650*/  LEPC R20, `(.L_x_79) ;  /* 0x000000001014794e */ /* 0x000fce0000000000 */
[----:B---3--:R-:W-:Y:S05]  /*4660*/  CALL.ABS.NOINC R8 ;  /* 0x0000000008007343 */ /* 0x008fea0003c00000 */
.L_x_79:
[----:B------:R-:W-:Y:S01]  /*4670*/  ISETP.NE.AND P6, PT, R16, RZ, PT ;  /* 0x000000ff1000720c */ /* 0x000fe20003fc5270 */
[----:B------:R-:W-:Y:S02]  /*4680*/  VIADD R23, R23, 0x1 ;  /* 0x0000000117177836 */ /* 0x000fe40000000000 */
[----:B------:R-:W-:-:S10]  /*4690*/  IMAD.MOV.U32 R22, RZ, RZ, RZ ;  /* 0x000000ffff167224 */ /* 0x000fd400078e00ff */
[----:B------:R-:W-:Y:S05]  /*46a0*/  @P6 BRA `(.L_x_80) ;  /* 0xfffffffc009c6947 */ /* 0x000fea000383ffff */
.L_x_43:
[----:B------:R-:W-:Y:S05]  /*46b0*/  BSYNC.RECONVERGENT B7 ;  /* 0x0000000000077941 */ /* 0x000fea0003800200 */
.L_x_42:
[----:B------:R-:W0:Y:S01]  /*46c0*/  LDCU.64 UR4, c[0x0][0x398] ;  /* 0x00007300ff0477ac */ /* 0x000e220008000a00 */
[----:B------:R-:W-:Y:S02]  /*46d0*/  MOV R2, 0x0 ;  /* 0x0000000000027802 */ /* 0x000fe40000000f00 */
[----:B------:R-:W-:Y:S01]  /*46e0*/  CS2R R6, SRZ ;  /* 0x0000000000067805 */ /* 0x000fe2000001ff00 */
[----:B------:R-:W1:Y:S01]  /*46f0*/  LDCU.64 UR6, c[0x4][0x28] ;  /* 0x01000500ff0677ac */ /* 0x000e620008000a00 */
[----:B------:R2:W3:Y:S01]  /*4700*/  LDC.64 R8, c[0x4][R2] ;  /* 0x0100000002087b82 */ /* 0x0004e20000000a00 */
[----:B0-----:R-:W-:-:S04]  /*4710*/  ISETP.NE.U32.AND P0, PT, RZ, UR4, PT ;  /* 0x00000004ff007c0c */ /* 0x001fc8000bf05070 */
[----:B------:R-:W-:Y:S01]  /*4720*/  ISETP.NE.AND.EX P0, PT, RZ, UR5, PT, P0 ;  /* 0x00000005ff007c0c */ /* 0x000fe2000bf05300 */
[----:B-1----:R-:W-:Y:S02]  /*4730*/  IMAD.U32 R4, RZ, RZ, UR6 ;  /* 0x00000006ff047e24 */ /* 0x002fe4000f8e00ff */
[----:B------:R-:W-:Y:S01]  /*4740*/  IMAD.U32 R5, RZ, RZ, UR7 ;  /* 0x00000007ff057e24 */ /* 0x000fe2000f8e00ff */
[----:B--2---:R-:W-:-:S09]  /*4750*/  P2R R16, PR, RZ, 0x1 ;  /* 0x00000001ff107803 */ /* 0x004fd20000000000 */
[----:B------:R-:W-:-:S07]  /*4760*/  LEPC R20, `(.L_x_81) ;  /* 0x000000001014794e */ /* 0x000fce0000000000 */
[----:B---3--:R-:W-:Y:S05]  /*4770*/  CALL.ABS.NOINC R8 ;  /* 0x0000000008007343 */ /* 0x008fea0003c00000 */
.L_x_81:
[----:B------:R-:W0:Y:S01]  /*4780*/  LDC.64 R2, c[0x4][R2] ;  /* 0x0100000002027b82 */ /* 0x000e220000000a00 */
[----:B------:R-:W1:Y:S01]  /*4790*/  LDCU.64 UR4, c[0x4][0x48] ;  /* 0x01000900ff0477ac */ /* 0x000e620008000a00 */
[----:B------:R-:W-:Y:S01]  /*47a0*/  CS2R R6, SRZ ;  /* 0x0000000000067805 */ /* 0x000fe2000001ff00 */
[----:B-1----:R-:W-:Y:S02]  /*47b0*/  IMAD.U32 R4, RZ, RZ, UR4 ;  /* 0x00000004ff047e24 */ /* 0x002fe4000f8e00ff */
[----:B------:R-:W-:-:S07]  /*47c0*/  IMAD.U32 R5, RZ, RZ, UR5 ;  /* 0x00000005ff057e24 */ /* 0x000fce000f8e00ff */
[----:B------:R-:W-:-:S07]  /*47d0*/  LEPC R20, `(.L_x_82) ;  /* 0x000000001014794e */ /* 0x000fce0000000000 */
[----:B0-----:R-:W-:Y:S05]  /*47e0*/  CALL.ABS.NOINC R2 ;  /* 0x0000000002007343 */ /* 0x001fea0003c00000 */
.L_x_82:
[----:B------:R-:W-:-:S13]  /*47f0*/  ISETP.NE.AND P6, PT, R16, RZ, PT ;  /* 0x000000ff1000720c */ /* 0x000fda0003fc5270 */
[----:B------:R-:W-:Y:S05]  /*4800*/  @!P6 BRA `(.L_x_83) ;  /* 0x000000040018e947 */ /* 0x000fea0003800000 */
[----:B------:R-:W-:Y:S01]  /*4810*/  BSSY.RECONVERGENT B7, `(.L_x_83) ;  /* 0x0000045000077945 */ /* 0x000fe20003800200 */
[----:B------:R-:W-:Y:S02]  /*4820*/  IMAD.MOV.U32 R2, RZ, RZ, RZ ;  /* 0x000000ffff027224 */ /* 0x000fe400078e00ff */
[----:B------:R-:W-:-:S07]  /*4830*/  IMAD.MOV.U32 R23, RZ, RZ, RZ ;  /* 0x000000ffff177224 */ /* 0x000fce00078e00ff */
.L_x_90:
[----:B------:R-:W-:Y:S01]  /*4840*/  MOV R0, 0x0 ;  /* 0x0000000000007802 */ /* 0x000fe20000000f00 */
[----:B------:R0:W-:Y:S01]  /*4850*/  STL [R1], R2 ;  /* 0x0000000201007387 */ /* 0x0001e20000100800 */
[----:B------:R-:W1:Y:S01]  /*4860*/  LDCU.64 UR4, c[0x4][0x50] ;  /* 0x01000a00ff0477ac */ /* 0x000e620008000a00 */
[----:B------:R-:W-:Y:S01]  /*4870*/  IMAD.MOV.U32 R6, RZ, RZ, R28 ;  /* 0x000000ffff067224 */ /* 0x000fe200078e001c */
[----:B------:R0:W2:Y:S01]  /*4880*/  LDC.64 R8, c[0x4][R0] ;  /* 0x0100000000087b82 */ /* 0x0000a20000000a00 */
[----:B------:R-:W-:Y:S02]  /*4890*/  IMAD.MOV.U32 R7, RZ, RZ, R27 ;  /* 0x000000ffff077224 */ /* 0x000fe400078e001b */
[----:B-1----:R-:W-:Y:S02]  /*48a0*/  IMAD.U32 R4, RZ, RZ, UR4 ;  /* 0x00000004ff047e24 */ /* 0x002fe4000f8e00ff */
[----:B0-----:R-:W-:-:S07]  /*48b0*/  IMAD.U32 R5, RZ, RZ, UR5 ;  /* 0x00000005ff057e24 */ /* 0x001fce000f8e00ff */
[----:B------:R-:W-:-:S07]  /*48c0*/  LEPC R20, `(.L_x_84) ;  /* 0x000000001014794e */ /* 0x000fce0000000000 */
[----:B--2---:R-:W-:Y:S05]  /*48d0*/  CALL.ABS.NOINC R8 ;  /* 0x0000000008007343 */ /* 0x004fea0003c00000 */
.L_x_84:
[----:B------:R-:W0:Y:S01]  /*48e0*/  LDCU.64 UR4, c[0x0][0x388] ;  /* 0x00007100ff0477ac */ /* 0x000e220008000a00 */
[----:B------:R-:W-:Y:S01]  /*48f0*/  IMAD.SHL.U32 R18, R2, 0x8, RZ ;  /* 0x0000000802127824 */ /* 0x000fe200078e00ff */
[----:B------:R-:W-:Y:S02]  /*4900*/  R2UR UR6, R24 ;  /* 0x00000000180672ca */ /* 0x000fe400000e0000 */
[----:B------:R-:W-:Y:S02]  /*4910*/  R2UR UR7, R25 ;  /* 0x00000000190772ca */ /* 0x000fe400000e0000 */
[----:B------:R-:W-:Y:S02]  /*4920*/  SHF.L.U64.HI R0, R2, 0x3, R23 ;  /* 0x0000000302007819 */ /* 0x000fe40000010217 */
[----:B0-----:R-:W-:-:S04]  /*4930*/  IADD3 R16, P0, PT, R18, UR4, RZ ;  /* 0x0000000412107c10 */ /* 0x001fc8000ff1e0ff */
[----:B------:R-:W-:-:S05]  /*4940*/  IADD3.X R17, PT, PT, R0, UR5, RZ, P0, !PT ;  /* 0x0000000500117c10 */ /* 0x000fca00087fe4ff */
[----:B------:R-:W2:Y:S01]  /*4950*/  LDG.E.64 R4, desc[UR6][R16.64] ;  /* 0x0000000610047981 */ /* 0x000ea2000c1e1b00 */
[----:B------:R-:W-:Y:S01]  /*4960*/  BSSY.RECONVERGENT B6, `(.L_x_85) ;  /* 0x0000021000067945 */ /* 0x000fe20003800200 */
[----:B--2---:R-:W-:-:S04]  /*4970*/  ISETP.NE.U32.AND P0, PT, R4, RZ, PT ;  /* 0x000000ff0400720c */ /* 0x004fc80003f05070 */
[----:B------:R-:W-:-:S13]  /*4980*/  ISETP.NE.AND.EX P0, PT, R5, RZ, PT, P0 ;  /* 0x000000ff0500720c */ /* 0x000fda0003f05300 */
[----:B------:R-:W-:Y:S05]  /*4990*/  @!P0 BRA `(.L_x_86) ;  /* 0x0000000000748947 */ /* 0x000fea0003800000 */
[----:B------:R-:W0:Y:S01]  /*49a0*/  LDCU.64 UR4, c[0x0][0x380] ;  /* 0x00007000ff0477ac */ /* 0x000e220008000a00 */
[----:B------:R-:W-:Y:S02]  /*49b0*/  IMAD.MOV.U32 R22, RZ, RZ, RZ ;  /* 0x000000ffff167224 */ /* 0x000fe400078e00ff */
[----:B------:R-:W-:Y:S01]  /*49c0*/  IMAD.MOV.U32 R26, RZ, RZ, RZ ;  /* 0x000000ffff1a7224 */ /* 0x000fe200078e00ff */
[----:B0-----:R-:W-:-:S04]  /*49d0*/  IADD3 R18, P0, PT, R18, UR4, RZ ;  /* 0x0000000412127c10 */ /* 0x001fc8000ff1e0ff */
[----:B------:R-:W-:-:S09]  /*49e0*/  IADD3.X R19, PT, PT, R0, UR5, RZ, P0, !PT ;  /* 0x0000000500137c10 */ /* 0x000fd200087fe4ff */
.L_x_88:
[----:B------:R-:W-:Y:S02]  /*49f0*/  R2UR UR4, R24 ;  /* 0x00000000180472ca */ /* 0x000fe400000e0000 */
[----:B------:R-:W-:-:S13]  /*4a00*/  R2UR UR5, R25 ;  /* 0x00000000190572ca */ /* 0x000fda00000e0000 */
[----:B------:R-:W2:Y:S02]  /*4a10*/  LDG.E.64 R4, desc[UR4][R18.64] ;  /* 0x0000000412047981 */ /* 0x000ea4000c1e1b00 */
[----:B--2---:R-:W-:-:S05]  /*4a20*/  IADD3 R8, P0, PT, R4, R22, RZ ;  /* 0x0000001604087210 */ /* 0x004fca0007f1e0ff */
[----:B------:R-:W-:-:S05]  /*4a30*/  IMAD.X R9, R5, 0x1, R26, P0 ;  /* 0x0000000105097824 */ /* 0x000fca00000e061a */
[----:B------:R-:W2:Y:S01]  /*4a40*/  LD.E.S8 R0, desc[UR4][R8.64] ;  /* 0x0000000408007980 */ /* 0x000ea2000c101300 */
[----:B------:R-:W-:Y:S01]  /*4a50*/  MOV R3, 0x0 ;  /* 0x0000000000037802 */ /* 0x000fe20000000f00 */
[----:B------:R-:W0:Y:S01]  /*4a60*/  LDCU.64 UR4, c[0x4][0x40] ;  /* 0x01000800ff0477ac */ /* 0x000e220008000a00 */
[----:B------:R-:W-:Y:S02]  /*4a70*/  IMAD.MOV.U32 R6, RZ, RZ, R28 ;  /* 0x000000ffff067224 */ /* 0x000fe400078e001c */
[----:B------:R1:W3:Y:S01]  /*4a80*/  LDC.64 R10, c[0x4][R3] ;  /* 0x01000000030a7b82 */ /* 0x0002e20000000a00 */
[----:B------:R-:W-:Y:S02]  /*4a90*/  IMAD.MOV.U32 R7, RZ, RZ, R27 ;  /* 0x000000ffff077224 */ /* 0x000fe400078e001b */
[----:B0-----:R-:W-:Y:S02]  /*4aa0*/  IMAD.U32 R4, RZ, RZ, UR4 ;  /* 0x00000004ff047e24 */ /* 0x001fe4000f8e00ff */
[----:B------:R-:W-:Y:S01]  /*4ab0*/  IMAD.U32 R5, RZ, RZ, UR5 ;  /* 0x00000005ff057e24 */ /* 0x000fe2000f8e00ff */
[----:B--23--:R1:W-:Y:S06]  /*4ac0*/  STL [R1], R0 ;  /* 0x0000000001007387 */ /* 0x00c3ec0000100800 */
[----:B------:R-:W-:-:S07]  /*4ad0*/  LEPC R20, `(.L_x_87) ;  /* 0x000000001014794e */ /* 0x000fce0000000000 */
[----:B-1----:R-:W-:Y:S05]  /*4ae0*/  CALL.ABS.NOINC R10 ;  /* 0x000000000a007343 */ /* 0x002fea0003c00000 */
.L_x_87:
[----:B------:R-:W-:Y:S02]  /*4af0*/  R2UR UR4, R24 ;  /* 0x00000000180472ca */ /* 0x000fe400000e0000 */
[----:B------:R-:W-:-:S13]  /*4b00*/  R2UR UR5, R25 ;  /* 0x00000000190572ca */ /* 0x000fda00000e0000 */
[----:B------:R-:W2:Y:S01]  /*4b10*/  LDG.E.64 R4, desc[UR4][R16.64] ;  /* 0x0000000410047981 */ /* 0x000ea2000c1e1b00 */
[----:B------:R-:W-:-:S05]  /*4b20*/  IADD3 R22, P0, PT, R22, 0x1, RZ ;  /* 0x0000000116167810 */ /* 0x000fca0007f1e0ff */
[----:B------:R-:W-:Y:S01]  /*4b30*/  IMAD.X R26, RZ, RZ, R26, P0 ;  /* 0x000000ffff1a7224 */ /* 0x000fe200000e061a */
[----:B--2---:R-:W-:-:S04]  /*4b40*/  ISETP.GT.U32.AND P0, PT, R4, R22, PT ;  /* 0x000000160400720c */ /* 0x004fc80003f04070 */
[----:B------:R-:W-:-:S13]  /*4b50*/  ISETP.GT.U32.AND.EX P0, PT, R5, R26, PT, P0 ;  /* 0x0000001a0500720c */ /* 0x000fda0003f04100 */
[----:B------:R-:W-:Y:S05]  /*4b60*/  @P0 BRA `(.L_x_88) ;  /* 0xfffffffc00a00947 */ /* 0x000fea000383ffff */
.L_x_86:
[----:B------:R-:W-:Y:S05]  /*4b70*/  BSYNC.RECONVERGENT B6 ;  /* 0x0000000000067941 */ /* 0x000fea0003800200 */
.L_x_85:
        /* <DEDUP_REMOVED lines=8> */
.L_x_89:
[----:B------:R-:W0:Y:S01]  /*4c00*/  LDCU.64 UR4, c[0x0][0x398] ;  /* 0x00007300ff0477ac */ /* 0x000e220008000a00 */
[----:B------:R-:W-:-:S05]  /*4c10*/  IADD3 R2, P0, PT, R2, 0x1, RZ ;  /* 0x0000000102027810 */ /* 0x000fca0007f1e0ff */
[----:B------:R-:W-:Y:S01]  /*4c20*/  IMAD.X R23, RZ, RZ, R23, P0 ;  /* 0x000000ffff177224 */ /* 0x000fe200000e0617 */
[----:B0-----:R-:W-:-:S04]  /*4c30*/  ISETP.GE.U32.AND P0, PT, R2, UR4, PT ;  /* 0x0000000402007c0c */ /* 0x001fc8000bf06070 */
[----:B------:R-:W-:-:S13]  /*4c40*/  ISETP.GE.U32.AND.EX P0, PT, R23, UR5, PT, P0 ;  /* 0x0000000517007c0c */ /* 0x000fda000bf06100 */
[----:B------:R-:W-:Y:S05]  /*4c50*/  @!P0 BRA `(.L_x_90) ;  /* 0xfffffff800f88947 */ /* 0x000fea000383ffff */
[----:B------:R-:W-:Y:S05]  /*4c60*/  BSYNC.RECONVERGENT B7 ;  /* 0x0000000000077941 */ /* 0x000fea0003800200 */
.L_x_83:
        /* <DEDUP_REMOVED lines=8> */
.L_x_91:
[----:B------:R-:W-:Y:S05]  /*4cf0*/  EXIT ;  /* 0x000000000000794d */ /* 0x000fea0003800000 */
.L_x_92:
[----:B------:R-:W-:-:S00]  /*4d00*/  BRA `(.L_x_92) ;  /* 0xfffffffc00fc7947 */ /* 0x000fc0000383ffff */
[----:B------:R-:W-:-:S00]  /*4d10*/  NOP ;  /* 0x0000000000007918 */ /* 0x000fc00000000000 */
        /* <DEDUP_REMOVED lines=14> */
.L_x_93:


//--------------------- .nv.global.init           --------------------------
	.section	.nv.global.init,"aw",@progbits
.nv.global.init:
	.type		$str$4,@object
	.size		$str$4,($str$7 - $str$4)
$str$4:
        /*0000*/ 	.byte	0x0a, 0x00
	.type		$str$7,@object
	.size		$str$7,($str$3 - $str$7)
$str$7:
        /*0002*/ 	.byte	0x25, 0x63, 0x20, 0x00
	.type		$str$3,@object
	.size		$str$3,($str$6 - $str$3)
$str$3:
        /*0006*/ 	.byte	0x25, 0x6c, 0x69, 0x20, 0x00
	.type		$str$6,@object
	.size		$str$6,($str$2 - $str$6)
$str$6:
        /*000b*/ 	.byte	0x64, 0x61, 0x74, 0x61, 0x3a, 0x0a, 0x00
	.type		$str$2,@object
	.size		$str$2,($str$9 - $str$2)
$str$2:
        /*0012*/ 	.byte	0x63, 0x68, 0x75, 0x6e, 0x6b, 0x5f, 0x73, 0x69, 0x7a, 0x65, 0x73, 0x3a, 0x0a, 0x00
	.type		$str$9,@object
	.size		$str$9,($str$8 - $str$9)
$str$9:
        /*0020*/ 	.byte	0x09, 0x63, 0x68, 0x75, 0x6e, 0x6b, 0x20, 0x25, 0x64, 0x3a, 0x0a, 0x09, 0x09, 0x00
	.type		$str$8,@object
	.size		$str$8,($str$1 - $str$8)
$str$8:
        /*002e*/ 	.byte	0x63, 0x68, 0x75, 0x6e, 0x6b, 0x5f, 0x70, 0x6f, 0x69, 0x6e, 0x74, 0x65, 0x72, 0x73, 0x3a, 0x0a
        /*003e*/ 	.byte	0x00
	.type		$str$1,@object
	.size		$str$1,($str$5 - $str$1)
$str$1:
        /*003f*/ 	.byte	0x6e, 0x75, 0x6d, 0x5f, 0x63, 0x68, 0x75, 0x6e, 0x6b, 0x73, 0x3a, 0x20, 0x25, 0x6c, 0x69, 0x0a
        /*004f*/ 	.byte	0x00
	.type		$str$5,@object
	.size		$str$5,($str - $str$5)
$str$5:
        /*0050*/ 	.byte	0x74, 0x6f, 0x74, 0x61, 0x6c, 0x5f, 0x73, 0x69, 0x7a, 0x65, 0x3a, 0x20, 0x25, 0x6c, 0x69, 0x0a
        /*0060*/ 	.byte	0x00
	.type		$str,@object
	.size		$str,(.L_0 - $str)
$str:
        /*0061*/ 	.byte	0x2d, 0x2d, 0x2d, 0x2d, 0x2d, 0x2d, 0x2d, 0x2d, 0x2d, 0x2d, 0x2d, 0x2d, 0x2d, 0x2d, 0x2d, 0x2d
        /*0071*/ 	.byte	0x2d, 0x2d, 0x2d, 0x2d, 0x2d, 0x2d, 0x2d, 0x2d, 0x2d, 0x20, 0x42, 0x41, 0x54, 0x43, 0x48, 0x20
        /*0081*/ 	.byte	0x2d, 0x2d, 0x2d, 0x2d, 0x2d, 0x2d, 0x2d, 0x2d, 0x2d, 0x2d, 0x2d, 0x2d, 0x2d, 0x2d, 0x2d, 0x2d
        /*0091*/ 	.byte	0x2d, 0x2d, 0x2d, 0x2d, 0x2d, 0x2d, 0x2d, 0x2d, 0x2d, 0x2d, 0x2d, 0x2d, 0x0a, 0x00
.L_0:


//--------------------- .nv.shared.reserved.0     --------------------------
	.section	.nv.shared.reserved.0,"aw",@nobits
	.weak		__nv_reservedSMEM_offset_0_alias
	.size		__nv_reservedSMEM_offset_0_alias, 0, 64
	.other		__nv_reservedSMEM_offset_0_alias,@"STO_CUDA_RESERVED_SHARED STV_DEFAULT"
__nv_reservedSMEM_offset_0_alias:
	.zero		0
	.zero		64


//--------------------- .nv.constant0._Z10PrintBatchPPvPmPcm --------------------------
	.section	.nv.constant0._Z10PrintBatchPPvPmPcm,"a",@progbits
	.sectionflags	@""
	.align	4
.nv.constant0._Z10PrintBatchPPvPmPcm:
	.zero		928


//--------------------- SYMBOLS --------------------------

	.type		.nv.reservedSmem.offset0,@object
	.size		.nv.reservedSmem.offset0,0x4
	.type		vprintf,@function
